	.target	sm_100a

	.elftype	@"ET_EXEC"


//--------------------- .note.nv.tkinfo           --------------------------
	.section	.note.nv.tkinfo,"",@"SHT_NOTE"
	.sectionflags	@"SHF_NOTE_NV_TKINFO"
	.tkinfo
        /*0018*/ 	.word	0x00000081
        /*0030*/ 	.string	""
        /*0030*/ 	.string	"ptxas-blackwell"
        /*0030*/ 	.string	"Cuda compilation tools, release 12.9, V12.9.86"
        /*0030*/ 	.string	"Build cuda_12.9.r12.9/compiler.36037853_0"
        /*0030*/ 	.string	"-v  -suppress-debug-info  -lineinfo  -arch sm_100a "



//--------------------- .note.nv.cuver            --------------------------
	.section	.note.nv.cuver,"",@"SHT_NOTE"
	.sectionflags	@"SHF_NOTE_NV_CUVER"
        /*0018*/ 	.short	0x0001
        /*001a*/ 	.short	0x0064
        /*001c*/ 	.short	0x0001
        /*001e*/ 	.short	0x0000
        /*0020*/ 	.short	0x0001
        /*0022*/ 	.short	0x0000


//--------------------- .nv.info                  --------------------------
	.section	.nv.info,"",@"SHT_CUDA_INFO"
	.align	4


	//----- nvinfo : EIATTR_REGCOUNT
	.align		4
        /*0000*/ 	.byte	0x04, 0x2f
        /*0002*/ 	.short	(.L_4 - .L_3)
	.align		4
.L_3:
        /*0004*/ 	.word	index@(gluon_tcgen05)
        /*0008*/ 	.word	0x000000aa


	//----- nvinfo : EIATTR_FRAME_SIZE
	.align		4
.L_4:
        /*000c*/ 	.byte	0x04, 0x11
        /*000e*/ 	.short	(.L_6 - .L_5)
	.align		4
.L_5:
        /*0010*/ 	.word	index@($__internal_2_$__cuda_sm10x_tcgen05_guardrail_trap_unallocated_columns_being_dealloced)
        /*0014*/ 	.word	0x00000000


	//----- nvinfo : EIATTR_FRAME_SIZE
	.align		4
.L_6:
        /*0018*/ 	.byte	0x04, 0x11
        /*001a*/ 	.short	(.L_8 - .L_7)
	.align		4
.L_7:
        /*001c*/ 	.word	index@($__internal_1_$__cuda_sm10x_tcgen05_guardrail_trap_phase_invalid_during_alloc)
        /*0020*/ 	.word	0x00000000


	//----- nvinfo : EIATTR_FRAME_SIZE
	.align		4
.L_8:
        /*0024*/ 	.byte	0x04, 0x11
        /*0026*/ 	.short	(.L_10 - .L_9)
	.align		4
.L_9:
        /*0028*/ 	.word	index@($__internal_0_$__cuda_sm10x_tcgen05_guardrail_trap_col_being_dealloced_not_returned_by_alloc)
        /*002c*/ 	.word	0x00000000


	//----- nvinfo : EIATTR_FRAME_SIZE
	.align		4
.L_10:
        /*0030*/ 	.byte	0x04, 0x11
        /*0032*/ 	.short	(.L_12 - .L_11)
	.align		4
.L_11:
        /*0034*/ 	.word	index@(gluon_tcgen05)
        /*0038*/ 	.word	0x00000000


	//----- nvinfo : EIATTR_MIN_STACK_SIZE
	.align		4
.L_12:
        /*003c*/ 	.byte	0x04, 0x12
        /*003e*/ 	.short	(.L_14 - .L_13)
	.align		4
.L_13:
        /*0040*/ 	.word	index@(gluon_tcgen05)
        /*0044*/ 	.word	0x00000000
.L_14:


//--------------------- .nv.info.gluon_tcgen05    --------------------------
	.section	.nv.info.gluon_tcgen05,"",@"SHT_CUDA_INFO"
	.sectionflags	@""
	.align	4


	//----- nvinfo : EIATTR_CUDA_API_VERSION
	.align		4
        /*0000*/ 	.byte	0x04, 0x37
        /*0002*/ 	.short	(.L_16 - .L_15)
.L_15:
        /*0004*/ 	.word	0x00000081


	//----- nvinfo : EIATTR_KPARAM_INFO
	.align		4
.L_16:
        /*0008*/ 	.byte	0x04, 0x17
        /*000a*/ 	.short	(.L_18 - .L_17)
.L_17:
        /*000c*/ 	.word	0x00000000
        /*0010*/ 	.short	0x000a
        /*0012*/ 	.short	0x0048
        /*0014*/ 	.byte	0x00, 0xf4, 0x21, 0x00


	//----- nvinfo : EIATTR_KPARAM_INFO
	.align		4
.L_18:
        /*0018*/ 	.byte	0x04, 0x17
        /*001a*/ 	.short	(.L_20 - .L_19)
.L_19:
        /*001c*/ 	.word	0x00000000
        /*0020*/ 	.short	0x0009
        /*0022*/ 	.short	0x0040
        /*0024*/ 	.byte	0x00, 0xf4, 0x21, 0x00


	//----- nvinfo : EIATTR_KPARAM_INFO
	.align		4
.L_20:
        /*0028*/ 	.byte	0x04, 0x17
        /*002a*/ 	.short	(.L_22 - .L_21)
.L_21:
        /*002c*/ 	.word	0x00000000
        /*0030*/ 	.short	0x0008
        /*0032*/ 	.short	0x0038
        /*0034*/ 	.byte	0x00, 0xf0, 0x21, 0x00


	//----- nvinfo : EIATTR_KPARAM_INFO
	.align		4
.L_22:
        /*0038*/ 	.byte	0x04, 0x17
        /*003a*/ 	.short	(.L_24 - .L_23)
.L_23:
        /*003c*/ 	.word	0x00000000
        /*0040*/ 	.short	0x0007
        /*0042*/ 	.short	0x0030
        /*0044*/ 	.byte	0x00, 0xf0, 0x21, 0x00


	//----- nvinfo : EIATTR_KPARAM_INFO
	.align		4
.L_24:
        /*0048*/ 	.byte	0x04, 0x17
        /*004a*/ 	.short	(.L_26 - .L_25)
.L_25:
        /*004c*/ 	.word	0x00000000
        /*0050*/ 	.short	0x0006
        /*0052*/ 	.short	0x0028
        /*0054*/ 	.byte	0x00, 0xf0, 0x21, 0x00


	//----- nvinfo : EIATTR_KPARAM_INFO
	.align		4
.L_26:
        /*0058*/ 	.byte	0x04, 0x17
        /*005a*/ 	.short	(.L_28 - .L_27)
.L_27:
        /*005c*/ 	.word	0x00000000
        /*0060*/ 	.short	0x0005
        /*0062*/ 	.short	0x0020
        /*0064*/ 	.byte	0x00, 0xf0, 0x11, 0x00


	//----- nvinfo : EIATTR_KPARAM_INFO
	.align		4
.L_28:
        /*0068*/ 	.byte	0x04, 0x17
        /*006a*/ 	.short	(.L_30 - .L_29)
.L_29:
        /*006c*/ 	.word	0x00000000
        /*0070*/ 	.short	0x0004
        /*0072*/ 	.short	0x001c
        /*0074*/ 	.byte	0x00, 0xf0, 0x11, 0x00


	//----- nvinfo : EIATTR_KPARAM_INFO
	.align		4
.L_30:
        /*0078*/ 	.byte	0x04, 0x17
        /*007a*/ 	.short	(.L_32 - .L_31)
.L_31:
        /*007c*/ 	.word	0x00000000
        /*0080*/ 	.short	0x0003
        /*0082*/ 	.short	0x0018
        /*0084*/ 	.byte	0x00, 0xf0, 0x11, 0x00


	//----- nvinfo : EIATTR_KPARAM_INFO
	.align		4
.L_32:
        /*0088*/ 	.byte	0x04, 0x17
        /*008a*/ 	.short	(.L_34 - .L_33)
.L_33:
        /*008c*/ 	.word	0x00000000
        /*0090*/ 	.short	0x0002
        /*0092*/ 	.short	0x0010
        /*0094*/ 	.byte	0x00, 0xf4, 0x21, 0x00


	//----- nvinfo : EIATTR_KPARAM_INFO
	.align		4
.L_34:
        /*0098*/ 	.byte	0x04, 0x17
        /*009a*/ 	.short	(.L_36 - .L_35)
.L_35:
        /*009c*/ 	.word	0x00000000
        /*00a0*/ 	.short	0x0001
        /*00a2*/ 	.short	0x0008
        /*00a4*/ 	.byte	0x00, 0xf4, 0x21, 0x00


	//----- nvinfo : EIATTR_KPARAM_INFO
	.align		4
.L_36:
        /*00a8*/ 	.byte	0x04, 0x17
        /*00aa*/ 	.short	(.L_38 - .L_37)
.L_37:
        /*00ac*/ 	.word	0x00000000
        /*00b0*/ 	.short	0x0000
        /*00b2*/ 	.short	0x0000
        /*00b4*/ 	.byte	0x00, 0xf4, 0x21, 0x00


	//----- nvinfo : EIATTR_AT_ENTRY_FRAGMENTS
	.align		4
.L_38:
        /*00b8*/ 	.byte	0x04, 0x4f
        /*00ba*/ 	.short	(.L_40 - .L_39)


	//   ....[0]....
.L_39:
        /*00bc*/ 	.word	0x00000004


	//----- nvinfo : EIATTR_RESERVED_SMEM_USED
	.align		4
.L_40:
        /*00c0*/ 	.byte	0x01, 0x41
	.zero		2


	//----- nvinfo : EIATTR_SPARSE_MMA_MASK
	.align		4
        /*00c4*/ 	.byte	0x03, 0x50
        /*00c6*/ 	.short	0x0000


	//----- nvinfo : EIATTR_TCGEN05_1CTA_USED
	.align		4
        /*00c8*/ 	.byte	0x01, 0x51
	.zero		2


	//----- nvinfo : EIATTR_MAXREG_COUNT
	.align		4
        /*00cc*/ 	.byte	0x03, 0x1b
        /*00ce*/ 	.short	0x00ff


	//----- nvinfo : EIATTR_NUM_BARRIERS
	.align		4
        /*00d0*/ 	.byte	0x02, 0x4c
        /*00d2*/ 	.byte	0x01
	.zero		1


	//----- nvinfo : EIATTR_INT_WARP_WIDE_INSTR_OFFSETS
	.align		4
        /*00d4*/ 	.byte	0x04, 0x31
        /*00d6*/ 	.short	(.L_42 - .L_41)


	//   ....[0]....
.L_41:
        /*00d8*/ 	.word	0x00001620


	//   ....[1]....
        /*00dc*/ 	.word	0x00001640


	//   ....[2]....
        /*00e0*/ 	.word	0x000016c0


	//   ....[3]....
        /*00e4*/ 	.word	0x000019c0


	//   ....[4]....
        /*00e8*/ 	.word	0x000019d0


	//   ....[5]....
        /*00ec*/ 	.word	0x00001a30


	//   ....[6]....
        /*00f0*/ 	.word	0x00001a40


	//   ....[7]....
        /*00f4*/ 	.word	0x00001d20


	//   ....[8]....
        /*00f8*/ 	.word	0x00001d30


	//   ....[9]....
        /*00fc*/ 	.word	0x00001ec0


	//   ....[10]....
        /*0100*/ 	.word	0x00001ef0


	//   ....[11]....
        /*0104*/ 	.word	0x00001f10


	//   ....[12]....
        /*0108*/ 	.word	0x00001f50


	//   ....[13]....
        /*010c*/ 	.word	0x00002260


	//   ....[14]....
        /*0110*/ 	.word	0x00002270


	//   ....[15]....
        /*0114*/ 	.word	0x00002510


	//   ....[16]....
        /*0118*/ 	.word	0x00002520


	//   ....[17]....
        /*011c*/ 	.word	0x00003130


	//   ....[18]....
        /*0120*/ 	.word	0x00003180


	//----- nvinfo : EIATTR_COOP_GROUP_MASK_REGIDS
	.align		4
.L_42:
        /*0124*/ 	.byte	0x04, 0x29
        /*0126*/ 	.short	(.L_44 - .L_43)


	//   ....[0]....
.L_43:
        /*0128*/ 	.word	0xffffffff


	//   ....[1]....
        /*012c*/ 	.word	0xffffffff


	//   ....[2]....
        /*0130*/ 	.word	0xffffffff


	//   ....[3]....
        /*0134*/ 	.word	0xffffffff


	//   ....[4]....
        /*0138*/ 	.word	0xffffffff


	//   ....[5]....
        /*013c*/ 	.word	0xffffffff


	//   ....[6]....
        /*0140*/ 	.word	0xffffffff


	//   ....[7]....
        /*0144*/ 	.word	0xffffffff


	//   ....[8]....
        /*0148*/ 	.word	0xffffffff


	//   ....[9]....
        /*014c*/ 	.word	0xffffffff


	//----- nvinfo : EIATTR_COOP_GROUP_INSTR_OFFSETS
	.align		4
.L_44:
        /*0150*/ 	.byte	0x04, 0x28
        /*0152*/ 	.short	(.L_46 - .L_45)


	//   ....[0]....
.L_45:
        /*0154*/ 	.word	0x00000050


	//   ....[1]....
        /*0158*/ 	.word	0x00000310


	//   ....[2]....
        /*015c*/ 	.word	0x000004f0


	//   ....[3]....
        /*0160*/ 	.word	0x000009a0


	//   ....[4]....
        /*0164*/ 	.word	0x00000ae0


	//   ....[5]....
        /*0168*/ 	.word	0x00000f50


	//   ....[6]....
        /*016c*/ 	.word	0x00001090


	//   ....[7]....
        /*0170*/ 	.word	0x000014e0


	//   ....[8]....
        /*0174*/ 	.word	0x00002fc0


	//   ....[9]....
        /*0178*/ 	.word	0x00003230


	//----- nvinfo : EIATTR_VRC_CTA_INIT_COUNT
	.align		4
.L_46:
        /*017c*/ 	.byte	0x02, 0x4a
        /*017e*/ 	.byte	0x80
	.zero		1


	//----- nvinfo : EIATTR_MBARRIER_INSTR_OFFSETS
	.align		4
        /*0180*/ 	.byte	0x04, 0x39
        /*0182*/ 	.short	(.L_48 - .L_47)


	//   ....[0]....
.L_47:
        /*0184*/ 	.word	0x000016e0
        /*0188*/ 	.word	0x000000ff
        /*018c*/ 	.word	0x00024000
        /*0190*/ 	.short	0x0100
        /*0192*/ 	.byte	0x08
	.zero		1


	//   ....[1]....
        /*0194*/ 	.word	0x000016f0
        /*0198*/ 	.word	0x000000ff
        /*019c*/ 	.word	0x00024020
        /*01a0*/ 	.short	0x0100
        /*01a2*/ 	.byte	0x08
	.zero		1


	//   ....[2]....
        /*01a4*/ 	.word	0x000017a0
        /*01a8*/ 	.word	0x000000ff
        /*01ac*/ 	.word	0x00024008
        /*01b0*/ 	.short	0x0100
        /*01b2*/ 	.byte	0x08
	.zero		1


	//   ....[3]....
        /*01b4*/ 	.word	0x000017b0
        /*01b8*/ 	.word	0x000000ff
        /*01bc*/ 	.word	0x00024028
        /*01c0*/ 	.short	0x0100
        /*01c2*/ 	.byte	0x08
	.zero		1


	//   ....[4]....
        /*01c4*/ 	.word	0x000018c0
        /*01c8*/ 	.word	0x000000ff
        /*01cc*/ 	.word	0x00024010
        /*01d0*/ 	.short	0x0100
        /*01d2*/ 	.byte	0x08
	.zero		1


	//   ....[5]....
        /*01d4*/ 	.word	0x000018d0
        /*01d8*/ 	.word	0x000000ff
        /*01dc*/ 	.word	0x00024030
        /*01e0*/ 	.short	0x0100
        /*01e2*/ 	.byte	0x08
	.zero		1


	//   ....[6]....
        /*01e4*/ 	.word	0x00001ad0
        /*01e8*/ 	.word	0x000000ff
        /*01ec*/ 	.word	0x00024000
        /*01f0*/ 	.short	0x010a
        /*01f2*/ 	.byte	0x08
	.zero		1


	//   ....[7]....
        /*01f4*/ 	.word	0x00001d80
        /*01f8*/ 	.word	0x000000ff
        /*01fc*/ 	.word	0x00024020
        /*0200*/ 	.short	0x010a
        /*0202*/ 	.byte	0x08
	.zero		1


	//   ....[8]....
        /*0204*/ 	.word	0x00001fd0
        /*0208*/ 	.word	0x000000ff
        /*020c*/ 	.word	0x00024000
        /*0210*/ 	.short	0x010a
        /*0212*/ 	.byte	0x11
	.zero		1


	//   ....[9]....
        /*0214*/ 	.word	0x000022b0
        /*0218*/ 	.word	0x000000ff
        /*021c*/ 	.word	0x00024020
        /*0220*/ 	.short	0x010a
        /*0222*/ 	.byte	0x11
	.zero		1


	//   ....[10]....
        /*0224*/ 	.word	0x00002380
        /*0228*/ 	.word	0x000000ff
        /*022c*/ 	.word	0x00024000
        /*0230*/ 	.short	0x0108
        /*0232*/ 	.byte	0x08
	.zero		1


	//   ....[11]....
        /*0234*/ 	.word	0x00002390
        /*0238*/ 	.word	0x000000ff
        /*023c*/ 	.word	0x00024020
        /*0240*/ 	.short	0x0108
        /*0242*/ 	.byte	0x08
	.zero		1


	//   ....[12]....
        /*0244*/ 	.word	0x000023e0
        /*0248*/ 	.word	0x000000ff
        /*024c*/ 	.word	0x00024008
        /*0250*/ 	.short	0x0108
        /*0252*/ 	.byte	0x08
	.zero		1


	//   ....[13]....
        /*0254*/ 	.word	0x000023f0
        /*0258*/ 	.word	0x000000ff
        /*025c*/ 	.word	0x00024028
        /*0260*/ 	.short	0x0108
        /*0262*/ 	.byte	0x08
	.zero		1


	//   ....[14]....
        /*0264*/ 	.word	0x00002440
        /*0268*/ 	.word	0x000000ff
        /*026c*/ 	.word	0x00024010
        /*0270*/ 	.short	0x0108
        /*0272*/ 	.byte	0x08
	.zero		1


	//   ....[15]....
        /*0274*/ 	.word	0x00002450
        /*0278*/ 	.word	0x000000ff
        /*027c*/ 	.word	0x00024030
        /*0280*/ 	.short	0x0108
        /*0282*/ 	.byte	0x08
	.zero		1


	//   ....[16]....
        /*0284*/ 	.word	0x00003250
        /*0288*/ 	.word	0x000000ff
        /*028c*/ 	.word	0x00024000
        /*0290*/ 	.short	0x010a
        /*0292*/ 	.byte	0x08
	.zero		1


	//   ....[17]....
        /*0294*/ 	.word	0x00003280
        /*0298*/ 	.word	0x000000ff
        /*029c*/ 	.word	0x00024020
        /*02a0*/ 	.short	0x010a
        /*02a2*/ 	.byte	0x08
	.zero		1


	//   ....[18]....
        /*02a4*/ 	.word	0x000032b0
        /*02a8*/ 	.word	0x000000ff
        /*02ac*/ 	.word	0x00024000
        /*02b0*/ 	.short	0x010a
        /*02b2*/ 	.byte	0x11
	.zero		1


	//   ....[19]....
        /*02b4*/ 	.word	0x000032e0
        /*02b8*/ 	.word	0x000000ff
        /*02bc*/ 	.word	0x00024020
        /*02c0*/ 	.short	0x010a
        /*02c2*/ 	.byte	0x11
	.zero		1


	//----- nvinfo : EIATTR_NUM_MBARRIERS
	.align		4
.L_48:
        /*02c4*/ 	.byte	0x03, 0x38
        /*02c6*/ 	.short	0x0006


	//----- nvinfo : EIATTR_EXIT_INSTR_OFFSETS
	.align		4
        /*02c8*/ 	.byte	0x04, 0x1c
        /*02ca*/ 	.short	(.L_50 - .L_49)


	//   ....[0]....
.L_49:
        /*02cc*/ 	.word	0x00003240


	//----- nvinfo : EIATTR_REQNTID
	.align		4
.L_50:
        /*02d0*/ 	.byte	0x04, 0x10
        /*02d2*/ 	.short	(.L_52 - .L_51)
.L_51:
        /*02d4*/ 	.word	0x00000080
        /*02d8*/ 	.word	0x00000001
        /*02dc*/ 	.word	0x00000001


	//----- nvinfo : EIATTR_CRS_STACK_SIZE
	.align		4
.L_52:
        /*02e0*/ 	.byte	0x04, 0x1e
        /*02e2*/ 	.short	(.L_54 - .L_53)
.L_53:
        /*02e4*/ 	.word	0x00000000


	//----- nvinfo : EIATTR_CBANK_PARAM_SIZE
	.align		4
.L_54:
        /*02e8*/ 	.byte	0x03, 0x19
        /*02ea*/ 	.short	0x0050


	//----- nvinfo : EIATTR_PARAM_CBANK
	.align		4
        /*02ec*/ 	.byte	0x04, 0x0a
        /*02ee*/ 	.short	(.L_56 - .L_55)
	.align		4
.L_55:
        /*02f0*/ 	.word	index@(.nv.constant0.gluon_tcgen05)
        /*02f4*/ 	.short	0x0380
        /*02f6*/ 	.short	0x0050


	//----- nvinfo : EIATTR_SW_WAR
	.align		4
.L_56:
        /*02f8*/ 	.byte	0x04, 0x36
        /*02fa*/ 	.short	(.L_58 - .L_57)
.L_57:
        /*02fc*/ 	.word	0x00000008
.L_58:


//--------------------- .nv.compat                --------------------------
	.section	.nv.compat,"",@"SHT_CUDA_COMPAT_INFO"
	.align	4
        /*0000*/ 	.byte	0x02, 0x02, 0x02, 0x00, 0x02, 0x05, 0x05, 0x00, 0x02, 0x03, 0x03, 0x00, 0x02, 0x06, 0x01, 0x00


//--------------------- .nv.callgraph             --------------------------
	.section	.nv.callgraph,"",@"SHT_CUDA_CALLGRAPH"
	.align	4
	.sectionentsize	8
	.align		4
        /*0000*/ 	.word	0x00000000
	.align		4
        /*0004*/ 	.word	0xffffffff
	.align		4
        /*0008*/ 	.word	0x00000000
	.align		4
        /*000c*/ 	.word	0xfffffffe
	.align		4
        /*0010*/ 	.word	0x00000000
	.align		4
        /*0014*/ 	.word	0xfffffffd
	.align		4
        /*0018*/ 	.word	0x00000000
	.align		4
        /*001c*/ 	.word	0xfffffffc


//--------------------- .text.gluon_tcgen05       --------------------------
	.section	.text.gluon_tcgen05,"ax",@progbits
	.align	128
        .global         gluon_tcgen05
        .type           gluon_tcgen05,@function
        .size           gluon_tcgen05,(.L_x_81 - gluon_tcgen05)
        .other          gluon_tcgen05,@"STO_CUDA_ENTRY STV_DEFAULT"
gluon_tcgen05:
.text.gluon_tcgen05:
[----:B------:R-:W1:Y:S01]  /*0000*/  LDC R1, c[0x0][0x37c] ;  /* 0x0000df00ff017b82 */ /* 0x000e620000000800 */
[----:B------:R-:W2:Y:S02]  /*0010*/  S2R R0, SR_TID.X ;  /* 0x0000000000007919 */ /* 0x000ea40000002100 */
[----:B--2---:R-:W-:-:S13]  /*0020*/  ISETP.GE.U32.AND P2, PT, R0, 0x20, PT ;  /* 0x000000200000780c */ /* 0x004fda0003f46070 */
[----:B------:R-:W-:Y:S05]  /*0030*/  @P2 BRA `(.L_x_0) ;  /* 0x0000000000b82947 */ /* 0x000fea0003800000 */
[----:B------:R-:W2:Y:S01]  /*0040*/  S2UR UR6, SR_CgaCtaId ;  /* 0x00000000000679c3 */ /* 0x000ea20000008800 */
[----:B------:R-:W-:Y:S01]  /*0050*/  NOP ;  /* 0x0000000000007918 */ /* 0x000fe20000000000 */
[----:B------:R-:W-:Y:S02]  /*0060*/  UMOV UR4, 0x40 ;  /* 0x0000004000047882 */ /* 0x000fe40000000000 */
[----:B--2---:R-:W-:-:S09]  /*0070*/  ULEA UR4, UR6, UR4, 0x18 ;  /* 0x0000000406047291 */ /* 0x004fd2000f8ec0ff */
[----:B------:R-:W2:Y:S01]  /*0080*/  LDS.U8 R2, [UR4] ;  /* 0x00000004ff027984 */ /* 0x000ea20008000000 */
[----:B------:R-:W-:Y:S02]  /*0090*/  UMOV UR4, 0x400 ;  /* 0x0000040000047882 */ /* 0x000fe40000000000 */
[----:B------:R-:W-:Y:S01]  /*00a0*/  ULEA UR4, UR6, UR4, 0x18 ;  /* 0x0000000406047291 */ /* 0x000fe2000f8ec0ff */
[----:B--2---:R-:W-:-:S13]  /*00b0*/  ISETP.NE.AND P0, PT, R2, RZ, PT ;  /* 0x000000ff0200720c */ /* 0x004fda0003f05270 */
[----:B------:R-:W-:Y:S05]  /*00c0*/  @P0 BRA `(.L_x_1) ;  /* 0x00000000007c0947 */ /* 0x000fea0003800000 */
[----:B------:R-:W-:-:S13]  /*00d0*/  ELECT P0, URZ, PT ;  /* 0x0000000000ff782f */ /* 0x000fda0003800000 */
[----:B------:R-:W-:Y:S05]  /*00e0*/  @!P0 BRA `(.L_x_2) ;  /* 0x0000000000848947 */ /* 0x000fea0003800000 */
[----:B------:R-:W-:Y:S01]  /*00f0*/  UMOV UR5, 0x8 ;  /* 0x0000000800057882 */ /* 0x000fe20000000000 */
[----:B------:R-:W-:Y:S02]  /*0100*/  IMAD.MOV.U32 R5, RZ, RZ, 0x1 ;  /* 0x00000001ff057424 */ /* 0x000fe400078e00ff */
[----:B------:R-:W-:Y:S02]  /*0110*/  IMAD.MOV.U32 R3, RZ, RZ, 0xff ;  /* 0x000000ffff037424 */ /* 0x000fe400078e00ff */
[----:B------:R-:W-:Y:S04]  /*0120*/  DEPBAR.LE SB2, 0x36 ;  /* 0x0000ad800000791a */ /* 0x000fe80000000000 */
[----:B------:R-:W2:Y:S02]  /*0130*/  UTCATOMSWS.FIND_AND_SET.ALIGN UP0, UR5, UR5 ;  /* 0x00000005000575e3 */ /* 0x000ea40008000800 */
[----:B--2---:R-:W-:-:S04]  /*0140*/  PLOP3.LUT P0, PT, PT, PT, UP0, 0x80, 0x8 ;  /* 0x000000000008781c */ /* 0x004fc80003f0f008 */
[----:B------:R-:W-:-:S04]  /*0150*/  SEL R2, RZ, 0xffffffff, !P0 ;  /* 0xffffffffff027807 */ /* 0x000fc80004000000 */
[----:B------:R-:W-:Y:S01]  /*0160*/  ISETP.NE.AND P0, PT, R2, RZ, PT ;  /* 0x000000ff0200720c */ /* 0x000fe20003f05270 */
[----:B------:R-:W-:-:S12]  /*0170*/  IMAD.U32 R2, RZ, RZ, UR5 ;  /* 0x00000005ff027e24 */ /* 0x000fd8000f8e00ff */
[----:B------:R-:W-:Y:S05]  /*0180*/  @P0 BRA `(.L_x_3) ;  /* 0x0000000000240947 */ /* 0x000fea0003800000 */
.L_x_4:
[----:B------:R-:W-:Y:S05]  /*0190*/  NANOSLEEP 0x64 ;  /* 0x000000640000795d */ /* 0x000fea0003800000 */
[----:B------:R-:W-:-:S05]  /*01a0*/  UMOV UR5, 0x8 ;  /* 0x0000000800057882 */ /* 0x000fca0000000000 */
[----:B------:R-:W-:Y:S04]  /*01b0*/  DEPBAR.LE SB2, 0x36 ;  /* 0x0000ad800000791a */ /* 0x000fe80000000000 */
[----:B------:R-:W2:Y:S02]  /*01c0*/  UTCATOMSWS.FIND_AND_SET.ALIGN UP0, UR5, UR5 ;  /* 0x00000005000575e3 */ /* 0x000ea40008000800 */
[----:B--2---:R-:W-:-:S04]  /*01d0*/  PLOP3.LUT P0, PT, PT, PT, UP0, 0x80, 0x8 ;  /* 0x000000000008781c */ /* 0x004fc80003f0f008 */
[----:B------:R-:W-:-:S04]  /*01e0*/  SEL R2, RZ, 0xffffffff, !P0 ;  /* 0xffffffffff027807 */ /* 0x000fc80004000000 */
[----:B------:R-:W-:Y:S01]  /*01f0*/  ISETP.NE.AND P0, PT, R2, RZ, PT ;  /* 0x000000ff0200720c */ /* 0x000fe20003f05270 */
[----:B------:R-:W-:-:S12]  /*0200*/  IMAD.U32 R2, RZ, RZ, UR5 ;  /* 0x00000005ff027e24 */ /* 0x000fd8000f8e00ff */
[----:B------:R-:W-:Y:S05]  /*0210*/  @!P0 BRA `(.L_x_4) ;  /* 0xfffffffc00dc8947 */ /* 0x000fea000383ffff */
.L_x_3:
[C---:B------:R-:W-:Y:S01]  /*0220*/  VIADD R4, R2.reuse, 0x10 ;  /* 0x0000001002047836 */ /* 0x040fe20000000000 */
[----:B------:R-:W-:Y:S01]  /*0230*/  UMOV UR5, 0x50 ;  /* 0x0000005000057882 */ /* 0x000fe20000000000 */
[----:B------:R-:W-:Y:S01]  /*0240*/  SHF.L.U32 R3, R3, R2, RZ ;  /* 0x0000000203037219 */ /* 0x000fe200000006ff */
[----:B------:R-:W-:Y:S01]  /*0250*/  ULEA UR5, UR6, UR5, 0x18 ;  /* 0x0000000506057291 */ /* 0x000fe2000f8ec0ff */
[----:B------:R-:W-:Y:S01]  /*0260*/  IMAD.SHL.U32 R2, R2, 0x20, RZ ;  /* 0x0000002002027824 */ /* 0x000fe200078e00ff */
[----:B------:R-:W-:-:S04]  /*0270*/  SHF.L.U32 R4, R5, R4, RZ ;  /* 0x0000000405047219 */ /* 0x000fc800000006ff */
[----:B------:R-:W-:-:S05]  /*0280*/  LOP3.LUT R3, R4, R3, RZ, 0xfc, !PT ;  /* 0x0000000304037212 */ /* 0x000fca00078efcff */
[----:B------:R2:W-:Y:S04]  /*0290*/  ATOMS.OR RZ, [UR5], R3 ;  /* 0x00000003ffff798c */ /* 0x0005e8000b000005 */
[----:B------:R2:W-:Y:S01]  /*02a0*/  STS [UR4], R2 ;  /* 0x00000002ff007988 */ /* 0x0005e20008000804 */
[----:B------:R-:W-:Y:S05]  /*02b0*/  BRA `(.L_x_2) ;  /* 0x0000000000107947 */ /* 0x000fea0003800000 */
.L_x_1:
[----:B------:R-:W-:Y:S01]  /*02c0*/  IMAD.MOV.U32 R3, RZ, RZ, -0x1 ;  /* 0xffffffffff037424 */ /* 0x000fe200078e00ff */
[----:B------:R-:W-:-:S04]  /*02d0*/  MOV R2, 0x300 ;  /* 0x0000030000027802 */ /* 0x000fc80000000f00 */
[----:B------:R2:W-:Y:S03]  /*02e0*/  STS [UR4], R3 ;  /* 0x00000003ff007988 */ /* 0x0005e60008000804 */
[----:B-12---:R-:W-:Y:S05]  /*02f0*/  CALL.REL.NOINC `($__internal_1_$__cuda_sm10x_tcgen05_guardrail_trap_phase_invalid_during_alloc) ;  /* 0x0000003000107944 */ /* 0x006fea0003c00000 */
.L_x_2:
[----:B------:R-:W-:Y:S05]  /*0300*/  WARPSYNC.ALL ;  /* 0x0000000000007948 */ /* 0x000fea0003800000 */
[----:B------:R-:W-:Y:S01]  /*0310*/  NOP ;  /* 0x0000000000007918 */ /* 0x000fe20000000000 */
.L_x_0:
[----:B------:R-:W3:Y:S08]  /*0320*/  S2UR UR4, SR_CgaCtaId ;  /* 0x00000000000479c3 */ /* 0x000ef00000008800 */
[----:B------:R-:W-:Y:S01]  /*0330*/  BAR.SYNC.DEFER_BLOCKING 0x0 ;  /* 0x0000000000007b1d */ /* 0x000fe20000010000 */
[----:B--2---:R-:W-:-:S05]  /*0340*/  LOP3.LUT R2, R0, 0x7f, RZ, 0xc0, !PT ;  /* 0x0000007f00027812 */ /* 0x004fca00078ec0ff */
[----:B------:R-:W-:Y:S02]  /*0350*/  UMOV UR8, 0x400 ;  /* 0x0000040000087882 */ /* 0x000fe40000000000 */
[----:B------:R-:W2:Y:S08]  /*0360*/  LDC R12, c[0x0][0x3a0] ;  /* 0x0000e800ff0c7b82 */ /* 0x000eb00000000800 */
[----:B------:R-:W4:Y:S01]  /*0370*/  S2UR UR12, SR_CTAID.Y ;  /* 0x00000000000c79c3 */ /* 0x000f220000002600 */
[----:B---3--:R-:W-:-:S09]  /*0380*/  ULEA UR8, UR4, UR8, 0x18 ;  /* 0x0000000804087291 */ /* 0x008fd2000f8ec0ff */
[----:B------:R-:W3:Y:S01]  /*0390*/  LDS R4, [UR8] ;  /* 0x00000008ff047984 */ /* 0x000ee20008000800 */
[----:B------:R-:W-:Y:S06]  /*03a0*/  BAR.SYNC.DEFER_BLOCKING 0x0 ;  /* 0x0000000000007b1d */ /* 0x000fec0000010000 */
[----:B------:R-:W-:Y:S05]  /*03b0*/  @P2 BRA `(.L_x_5) ;  /* 0x0000000000182947 */ /* 0x000fea0003800000 */
[----:B------:R-:W-:Y:S01]  /*03c0*/  ELECT P0, URZ, PT ;  /* 0x0000000000ff782f */ /* 0x000fe20003800000 */
[----:B------:R-:W-:Y:S01]  /*03d0*/  IMAD.MOV.U32 R3, RZ, RZ, 0x1 ;  /* 0x00000001ff037424 */ /* 0x000fe200078e00ff */
[----:B------:R-:W-:Y:S01]  /*03e0*/  UMOV UR5, 0x40 ;  /* 0x0000004000057882 */ /* 0x000fe20000000000 */
[----:B------:R-:W-:Y:S01]  /*03f0*/  UVIRTCOUNT.DEALLOC.SMPOOL 0x80 ;  /* 0x000000800000784c */ /* 0x000fe20000000000 */
[----:B------:R-:W-:-:S09]  /*0400*/  ULEA UR5, UR4, UR5, 0x18 ;  /* 0x0000000504057291 */ /* 0x000fd2000f8ec0ff */
[----:B------:R5:W-:Y:S03]  /*0410*/  @P0 STS.U8 [UR5], R3 ;  /* 0x00000003ff000988 */ /* 0x000be60008000005 */
.L_x_5:
[----:B------:R-:W5:Y:S01]  /*0420*/  S2UR UR4, SR_CTAID.Z ;  /* 0x00000000000479c3 */ /* 0x000f620000002700 */
[----:B------:R-:W4:Y:S01]  /*0430*/  LDCU UR5, c[0x0][0x370] ;  /* 0x00006e00ff0577ac */ /* 0x000f220008000800 */
[----:B------:R-:W-:Y:S01]  /*0440*/  ISETP.GE.U32.AND P0, PT, R2, 0x20, PT ;  /* 0x000000200200780c */ /* 0x000fe20003f06070 */
[----:B--2---:R-:W-:Y:S01]  /*0450*/  VIADD R6, R12, 0xffffffff ;  /* 0xffffffff0c067836 */ /* 0x004fe20000000000 */
[C---:B------:R-:W-:Y:S01]  /*0460*/  ISETP.NE.U32.AND P3, PT, R2.reuse, RZ, PT ;  /* 0x000000ff0200720c */ /* 0x040fe20003f65070 */
[----:B------:R-:W5:Y:S02]  /*0470*/  LDCU UR6, c[0x0][0x374] ;  /* 0x00006e80ff0677ac */ /* 0x000f640008000800 */
[----:B-----5:R-:W-:Y:S01]  /*0480*/  LEA R3, R2, UR8, 0x2 ;  /* 0x0000000802037c11 */ /* 0x020fe2000f8e10ff */
[----:B------:R-:W-:Y:S01]  /*0490*/  BSSY.RECONVERGENT B0, `(.L_x_6) ;  /* 0x0000015000007945 */ /* 0x000fe20003800200 */
[----:B------:R-:W4:Y:S01]  /*04a0*/  S2UR UR13, SR_CTAID.X ;  /* 0x00000000000d79c3 */ /* 0x000f220000002500 */
[----:B------:R-:W2:Y:S01]  /*04b0*/  LDCU.64 UR10, c[0x0][0x3c0] ;  /* 0x00007800ff0a77ac */ /* 0x000ea20008000a00 */
[----:B---3--:R-:W-:-:S04]  /*04c0*/  R2UR UR24, R4 ;  /* 0x00000000041872ca */ /* 0x008fc800000e0000 */
[----:B------:R3:W-:Y:S02]  /*04d0*/  @!P0 STS [R3], RZ ;  /* 0x000000ff03008388 */ /* 0x0007e40000000800 */
[----:B------:R-:W5:Y:S01]  /*04e0*/  LDC R7, c[0x0][0x398] ;  /* 0x0000e600ff077b82 */ /* 0x000f620000000800 */
[----:B------:R-:W-:Y:S01]  /*04f0*/  NOP ;  /* 0x0000000000007918 */ /* 0x000fe20000000000 */
[----:B------:R3:W-:Y:S01]  /*0500*/  @!P3 STS [UR8+0x20], R6 ;  /* 0x00002006ff00b988 */ /* 0x0007e20008000808 */
[----:B----4-:R-:W-:-:S04]  /*0510*/  UIMAD UR4, UR4, UR6, UR12 ;  /* 0x00000006040472a4 */ /* 0x010fc8000f8e020c */
[----:B------:R-:W-:-:S04]  /*0520*/  UIMAD UR4, UR4, UR5, UR13 ;  /* 0x00000005040472a4 */ /* 0x000fc8000f8e020d */
[----:B------:R-:W-:-:S04]  /*0530*/  UIMAD UR4, UR4, 0x180, URZ ;  /* 0x00000180040478a4 */ /* 0x000fc8000f8e02ff */
[----:B--2---:R-:W-:Y:S01]  /*0540*/  UIADD3 UR22, UP0, UPT, UR4, UR10, URZ ;  /* 0x0000000a04167290 */ /* 0x004fe2000ff1e0ff */
[----:B-----5:R-:W-:-:S03]  /*0550*/  VIADD R7, R7, 0xffffffff ;  /* 0xffffffff07077836 */ /* 0x020fc60000000000 */
[----:B------:R-:W-:Y:S01]  /*0560*/  ULEA.HI.X.SX32 UR23, UR4, UR11, 0x1, UP0 ;  /* 0x0000000b04177291 */ /* 0x000fe200080f0eff */
[----:B---3--:R-:W-:Y:S11]  /*0570*/  @P3 BRA `(.L_x_7) ;  /* 0x0000000000183947 */ /* 0x008ff60003800000 */
[----:B------:R-:W2:Y:S01]  /*0580*/  LDS R4, [UR8+0x8] ;  /* 0x00000808ff047984 */ /* 0x000ea20008000800 */
[----:B------:R-:W3:Y:S01]  /*0590*/  LDC.64 R8, c[0x0][0x380] ;  /* 0x0000e000ff087b82 */ /* 0x000ee20000000a00 */
[----:B------:R-:W-:Y:S02]  /*05a0*/  IMAD.MOV.U32 R5, RZ, RZ, 0x70 ;  /* 0x00000070ff057424 */ /* 0x000fe400078e00ff */
[----:B---3--:R3:W-:Y:S03]  /*05b0*/  STS.64 [UR8], R8 ;  /* 0x00000008ff007988 */ /* 0x0087e60008000a08 */
[----:B--2---:R-:W-:-:S05]  /*05c0*/  LOP3.LUT R4, R4, 0x10, R5, 0xd8, !PT ;  /* 0x0000001004047812 */ /* 0x004fca00078ed805 */
[----:B------:R3:W-:Y:S02]  /*05d0*/  STS [UR8+0x8], R4 ;  /* 0x00000804ff007988 */ /* 0x0007e40008000808 */
.L_x_7:
[----:B------:R-:W-:Y:S05]  /*05e0*/  BSYNC.RECONVERGENT B0 ;  /* 0x0000000000007941 */ /* 0x000fea0003800200 */
.L_x_6:
[----:B------:R-:W-:Y:S04]  /*05f0*/  BSSY.RECONVERGENT B0, `(.L_x_8) ;  /* 0x000000a000007945 */ /* 0x000fe80003800200 */
[----:B------:R-:W-:Y:S05]  /*0600*/  @P3 BRA `(.L_x_9) ;  /* 0x0000000000203947 */ /* 0x000fea0003800000 */
[----:B---3--:R-:W2:Y:S01]  /*0610*/  LDS R4, [UR8+0x34] ;  /* 0x00003408ff047984 */ /* 0x008ea20008000800 */
[----:B------:R-:W-:Y:S02]  /*0620*/  IMAD.MOV.U32 R5, RZ, RZ, 0x7f000000 ;  /* 0x7f000000ff057424 */ /* 0x000fe400078e00ff */
[----:B------:R-:W-:Y:S01]  /*0630*/  @!P3 IMAD.MOV.U32 R8, RZ, RZ, 0x7f ;  /* 0x0000007fff08b424 */ /* 0x000fe200078e00ff */
[----:B------:R-:W3:Y:S02]  /*0640*/  @!P3 LDS R9, [UR8+0x38] ;  /* 0x00003808ff09b984 */ /* 0x000ee40008000800 */
[----:B--2---:R-:W-:Y:S02]  /*0650*/  LOP3.LUT R4, R4, 0xff000000, R5, 0xb8, !PT ;  /* 0xff00000004047812 */ /* 0x004fe400078eb805 */
[----:B---3--:R-:W-:-:S03]  /*0660*/  @!P3 LOP3.LUT R5, R9, 0xff, R8, 0xb8, !PT ;  /* 0x000000ff0905b812 */ /* 0x008fc600078eb808 */
[----:B------:R2:W-:Y:S04]  /*0670*/  STS [UR8+0x34], R4 ;  /* 0x00003404ff007988 */ /* 0x0005e80008000808 */
[----:B------:R2:W-:Y:S02]  /*0680*/  @!P3 STS [UR8+0x38], R5 ;  /* 0x00003805ff00b988 */ /* 0x0005e40008000808 */
.L_x_9:
[----:B------:R-:W-:Y:S05]  /*0690*/  BSYNC.RECONVERGENT B0 ;  /* 0x0000000000007941 */ /* 0x000fea0003800200 */
.L_x_8:
[----:B------:R-:W-:Y:S04]  /*06a0*/  BSSY.RECONVERGENT B0, `(.L_x_10) ;  /* 0x000000a000007945 */ /* 0x000fe80003800200 */
[----:B------:R-:W-:Y:S05]  /*06b0*/  @P3 BRA `(.L_x_11) ;  /* 0x0000000000203947 */ /* 0x000fea0003800000 */
[----:B--23--:R-:W2:Y:S01]  /*06c0*/  LDS R4, [UR8+0x1c] ;  /* 0x00001c08ff047984 */ /* 0x00cea20008000800 */
[----:B------:R-:W3:Y:S03]  /*06d0*/  LDC.64 R10, c[0x0][0x3a8] ;  /* 0x0000ea00ff0a7b82 */ /* 0x000ee60000000a00 */
[----:B------:R4:W-:Y:S01]  /*06e0*/  STS [UR8+0x24], R7 ;  /* 0x00002407ff007988 */ /* 0x0009e20008000808 */
[--C-:B---3--:R-:W-:Y:S02]  /*06f0*/  SHF.R.U32.HI R9, RZ, 0x4, R11.reuse ;  /* 0x00000004ff097819 */ /* 0x108fe4000001160b */
[----:B------:R-:W-:-:S05]  /*0700*/  SHF.R.U64 R5, R10, 0x4, R11 ;  /* 0x000000040a057819 */ /* 0x000fca000000120b */
[----:B------:R4:W-:Y:S01]  /*0710*/  STS [UR8+0xc], R5 ;  /* 0x00000c05ff007988 */ /* 0x0009e20008000808 */
[----:B--2---:R-:W-:-:S05]  /*0720*/  LOP3.LUT R4, R4, 0xf, R9, 0xb8, !PT ;  /* 0x0000000f04047812 */ /* 0x004fca00078eb809 */
[----:B------:R4:W-:Y:S02]  /*0730*/  STS [UR8+0x1c], R4 ;  /* 0x00001c04ff007988 */ /* 0x0009e40008000808 */
.L_x_11:
[----:B------:R-:W-:Y:S05]  /*0740*/  BSYNC.RECONVERGENT B0 ;  /* 0x0000000000007941 */ /* 0x000fea0003800200 */
.L_x_10:
[----:B------:R-:W-:Y:S04]  /*0750*/  BSSY.RECONVERGENT B1, `(.L_x_12) ;  /* 0x000001d000017945 */ /* 0x000fe80003800200 */
[----:B------:R-:W-:Y:S04]  /*0760*/  BSSY.RELIABLE B0, `(.L_x_13) ;  /* 0x0000018000007945 */ /* 0x000fe80003800100 */
[----:B------:R-:W-:Y:S05]  /*0770*/  @P3 BRA `(.L_x_14) ;  /* 0x00000000001c3947 */ /* 0x000fea0003800000 */
[----:B--234-:R-:W2:Y:S02]  /*0780*/  LDS R4, [UR8+0x34] ;  /* 0x00003408ff047984 */ /* 0x01cea40008000800 */
[----:B--2---:R-:W-:-:S05]  /*0790*/  LOP3.LUT R4, R4, 0x7, RZ, 0xb8, !PT ;  /* 0x0000000704047812 */ /* 0x004fca00078eb8ff */
[----:B------:R2:W-:Y:S01]  /*07a0*/  STS [UR8+0x34], R4 ;  /* 0x00003404ff007988 */ /* 0x0005e20008000808 */
[----:B------:R-:W-:Y:S05]  /*07b0*/  @P3 BRA `(.L_x_15) ;  /* 0x00000000001c3947 */ /* 0x000fea0003800000 */
[----:B--2---:R-:W2:Y:S02]  /*07c0*/  LDS R4, [UR8+0x34] ;  /* 0x00003408ff047984 */ /* 0x004ea40008000800 */
[----:B--2---:R-:W-:-:S05]  /*07d0*/  LOP3.LUT R4, R4, 0x38, RZ, 0xb8, !PT ;  /* 0x0000003804047812 */ /* 0x004fca00078eb8ff */
[----:B------:R5:W-:Y:S02]  /*07e0*/  STS [UR8+0x34], R4 ;  /* 0x00003404ff007988 */ /* 0x000be40008000808 */
.L_x_14:
[----:B------:R-:W-:Y:S05]  /*07f0*/  @P3 BRA `(.L_x_16) ;  /* 0x00000000001c3947 */ /* 0x000fea0003800000 */
[----:B--2345:R-:W2:Y:S02]  /*0800*/  LDS R4, [UR8+0x8] ;  /* 0x00000808ff047984 */ /* 0x03cea40008000800 */
[----:B--2---:R-:W-:-:S05]  /*0810*/  LOP3.LUT R4, R4, 0x780, RZ, 0xb8, !PT ;  /* 0x0000078004047812 */ /* 0x004fca00078eb8ff */
[----:B------:R3:W-:Y:S02]  /*0820*/  STS [UR8+0x8], R4 ;  /* 0x00000804ff007988 */ /* 0x0007e40008000808 */
.L_x_15:
[----:B------:R-:W-:Y:S05]  /*0830*/  @P3 BRA `(.L_x_17) ;  /* 0x0000000000283947 */ /* 0x000fea0003800000 */
[----:B--23--:R-:W2:Y:S02]  /*0840*/  LDS R4, [UR8+0x8] ;  /* 0x00000808ff047984 */ /* 0x00cea40008000800 */
[----:B--2---:R-:W-:-:S05]  /*0850*/  LOP3.LUT R4, R4, 0x1800, RZ, 0xb8, !PT ;  /* 0x0000180004047812 */ /* 0x004fca00078eb8ff */
[----:B------:R2:W-:Y:S02]  /*0860*/  STS [UR8+0x8], R4 ;  /* 0x00000804ff007988 */ /* 0x0005e40008000808 */
.L_x_16:
[----:B------:R-:W-:Y:S05]  /*0870*/  @P3 BREAK.RELIABLE B0 ;  /* 0x0000000000003942 */ /* 0x000fea0003800100 */
[----:B------:R-:W-:Y:S05]  /*0880*/  @P3 BRA `(.L_x_18) ;  /* 0x0000000000243947 */ /* 0x000fea0003800000 */
[----:B--2-4-:R-:W2:Y:S01]  /*0890*/  LDS R5, [UR8+0x8] ;  /* 0x00000808ff057984 */ /* 0x014ea20008000800 */
[----:B---3-5:R-:W-:-:S05]  /*08a0*/  IMAD.MOV.U32 R4, RZ, RZ, 0x6000 ;  /* 0x00006000ff047424 */ /* 0x028fca00078e00ff */
[----:B--2---:R-:W-:-:S04]  /*08b0*/  LOP3.LUT R4, R5, 0x6000, R4, 0xd8, !PT ;  /* 0x0000600005047812 */ /* 0x004fc800078ed804 */
[----:B------:R-:W-:-:S05]  /*08c0*/  LOP3.LUT R4, R4, 0x400000, RZ, 0xb8, !PT ;  /* 0x0040000004047812 */ /* 0x000fca00078eb8ff */
[----:B------:R4:W-:Y:S02]  /*08d0*/  STS [UR8+0x8], R4 ;  /* 0x00000804ff007988 */ /* 0x0009e40008000808 */
.L_x_17:
[----:B------:R-:W-:Y:S05]  /*08e0*/  BSYNC.RELIABLE B0 ;  /* 0x0000000000007941 */ /* 0x000fea0003800100 */
.L_x_13:
[----:B--234-:R-:W2:Y:S02]  /*08f0*/  @!P3 LDS R4, [UR8+0x8] ;  /* 0x00000808ff04b984 */ /* 0x01cea40008000800 */
[----:B--2---:R-:W-:-:S05]  /*0900*/  @!P3 LOP3.LUT R4, R4, 0x8000, RZ, 0xb8, !PT ;  /* 0x000080000404b812 */ /* 0x004fca00078eb8ff */
[----:B------:R2:W-:Y:S02]  /*0910*/  @!P3 STS [UR8+0x8], R4 ;  /* 0x00000804ff00b988 */ /* 0x0005e40008000808 */
.L_x_18:
[----:B------:R-:W-:Y:S05]  /*0920*/  BSYNC.RECONVERGENT B1 ;  /* 0x0000000000017941 */ /* 0x000fea0003800200 */
.L_x_12:
[----:B------:R-:W-:Y:S05]  /*0930*/  WARPSYNC.ALL ;  /* 0x0000000000007948 */ /* 0x000fea0003800000 */
[----:B------:R-:W-:Y:S01]  /*0940*/  NOP ;  /* 0x0000000000007918 */ /* 0x000fe20000000000 */
[----:B---3--:R-:W3:Y:S02]  /*0950*/  LDC R8, c[0x0][0x39c] ;  /* 0x0000e700ff087b82 */ /* 0x008ee40000000800 */
[----:B---3--:R-:W-:Y:S01]  /*0960*/  VIADD R8, R8, 0xffffffff ;  /* 0xffffffff08087836 */ /* 0x008fe20000000000 */
[----:B------:R-:W-:Y:S06]  /*0970*/  @P0 BRA `(.L_x_19) ;  /* 0x0000000000300947 */ /* 0x000fec0003800000 */
[----:B--2-45:R-:W2:Y:S01]  /*0980*/  S2R R4, SR_LANEID ;  /* 0x0000000000047919 */ /* 0x034ea20000000000 */
[----:B------:R-:W-:Y:S05]  /*0990*/  WARPSYNC.ALL ;  /* 0x0000000000007948 */ /* 0x000fea0003800000 */
[----:B------:R-:W-:Y:S01]  /*09a0*/  NOP ;  /* 0x0000000000007918 */ /* 0x000fe20000000000 */
[----:B--2---:R-:W-:-:S05]  /*09b0*/  IMAD.SHL.U32 R9, R4, 0x4, RZ ;  /* 0x0000000404097824 */ /* 0x004fca00078e00ff */
[----:B------:R-:W2:Y:S01]  /*09c0*/  LDS R11, [R9+UR8] ;  /* 0x00000008090b7984 */ /* 0x000ea20008000800 */
[----:B------:R-:W-:-:S05]  /*09d0*/  IADD3 R4, P1, PT, R9, UR22, RZ ;  /* 0x0000001609047c10 */ /* 0x000fca000ff3e0ff */
[----:B------:R-:W-:-:S05]  /*09e0*/  IMAD.X R5, RZ, RZ, UR23, P1 ;  /* 0x00000017ff057e24 */ /* 0x000fca00088e06ff */
[----:B--2---:R3:W2:Y:S01]  /*09f0*/  ATOMG.E.EXCH.STRONG.GPU PT, RZ, [R4], R11 ;  /* 0x0000000b04ff73a8 */ /* 0x0046a200041ee100 */
[----:B------:R-:W-:-:S04]  /*0a00*/  DEPBAR {5,4,3,2,1,0} ;  /* 0x0000003f0000791a */ /* 0x000fc80000000000 */
[----:B------:R-:W4:Y:S02]  /*0a10*/  CCTL.E.C.LDCU.IV.DEEP [UR22] ;  /* 0x0000000016007540 */ /* 0x000f240009c08000 */
[----:B----4-:R3:W-:Y:S01]  /*0a20*/  UTMACCTL.IV [UR22] ;  /* 0x00000000160079b9 */ /* 0x0107e20008000000 */
[----:B------:R-:W-:Y:S01]  /*0a30*/  NOP ;  /* 0x0000000000007918 */ /* 0x000fe20000000000 */
.L_x_19:
[----:B------:R-:W-:Y:S05]  /*0a40*/  @P0 BRA `(.L_x_20) ;  /* 0x00000000000c0947 */ /* 0x000fea0003800000 */
[----:B------:R0:W-:Y:S01]  /*0a50*/  UTMACMDFLUSH ;  /* 0x00000000000079b7 */ /* 0x0001e20000000000 */
[----:B------:R-:W-:Y:S05]  /*0a60*/  @P0 BRA `(.L_x_20) ;  /* 0x0000000000040947 */ /* 0x000fea0003800000 */
[----:B------:R-:W-:-:S04]  /*0a70*/  DEPBAR.LE SB0, 0x0 ;  /* 0x000080000000791a */ /* 0x000fc80000000000 */
.L_x_20:
[----:B------:R-:W-:Y:S05]  /*0a80*/  WARPSYNC.ALL ;  /* 0x0000000000007948 */ /* 0x000fea0003800000 */
[----:B------:R-:W-:Y:S01]  /*0a90*/  NOP ;  /* 0x0000000000007918 */ /* 0x000fe20000000000 */
[----:B--2---:R-:W-:Y:S06]  /*0aa0*/  BAR.SYNC.DEFER_BLOCKING 0x0 ;  /* 0x0000000000007b1d */ /* 0x004fec0000010000 */
[----:B------:R-:W-:Y:S02]  /*0ab0*/  BSSY.RECONVERGENT B1, `(.L_x_21) ;  /* 0x000000b000017945 */ /* 0x000fe40003800200 */
[----:B------:R-:W-:Y:S06]  /*0ac0*/  BAR.SYNC.DEFER_BLOCKING 0x0 ;  /* 0x0000000000007b1d */ /* 0x000fec0000010000 */
[----:B------:R2:W-:Y:S01]  /*0ad0*/  @!P0 STS [R3], RZ ;  /* 0x000000ff03008388 */ /* 0x0005e20000000800 */
[----:B------:R-:W-:Y:S01]  /*0ae0*/  NOP ;  /* 0x0000000000007918 */ /* 0x000fe20000000000 */
[----:B------:R-:W-:Y:S05]  /*0af0*/  @P3 BRA `(.L_x_22) ;  /* 0x0000000000183947 */ /* 0x000fea0003800000 */
[----:B---345:R-:W3:Y:S01]  /*0b00*/  LDS R4, [UR8+0x8] ;  /* 0x00000808ff047984 */ /* 0x038ee20008000800 */
[----:B------:R-:W4:Y:S01]  /*0b10*/  LDC.64 R10, c[0x0][0x388] ;  /* 0x0000e200ff0a7b82 */ /* 0x000f220000000a00 */
[----:B------:R-:W-:Y:S02]  /*0b20*/  IMAD.MOV.U32 R5, RZ, RZ, 0x70 ;  /* 0x00000070ff057424 */ /* 0x000fe400078e00ff */
[----:B----4-:R4:W-:Y:S03]  /*0b30*/  STS.64 [UR8], R10 ;  /* 0x0000000aff007988 */ /* 0x0109e60008000a08 */
[----:B---3--:R-:W-:-:S05]  /*0b40*/  LOP3.LUT R4, R4, 0x10, R5, 0xd8, !PT ;  /* 0x0000001004047812 */ /* 0x008fca00078ed805 */
[----:B------:R4:W-:Y:S02]  /*0b50*/  STS [UR8+0x8], R4 ;  /* 0x00000804ff007988 */ /* 0x0009e40008000808 */
.L_x_22:
[----:B---3--:R-:W-:Y:S05]  /*0b60*/  BSYNC.RECONVERGENT B1 ;  /* 0x0000000000017941 */ /* 0x008fea0003800200 */
.L_x_21:
[----:B------:R-:W-:Y:S04]  /*0b70*/  BSSY.RECONVERGENT B1, `(.L_x_23) ;  /* 0x000000a000017945 */ /* 0x000fe80003800200 */
[----:B------:R-:W-:Y:S05]  /*0b80*/  @P3 BRA `(.L_x_24) ;  /* 0x0000000000203947 */ /* 0x000fea0003800000 */
[----:B----45:R-:W3:Y:S01]  /*0b90*/  LDS R4, [UR8+0x34] ;  /* 0x00003408ff047984 */ /* 0x030ee20008000800 */
[----:B------:R-:W-:Y:S02]  /*0ba0*/  IMAD.MOV.U32 R9, RZ, RZ, 0x7f000000 ;  /* 0x7f000000ff097424 */ /* 0x000fe400078e00ff */
[----:B------:R-:W-:Y:S01]  /*0bb0*/  @!P3 IMAD.MOV.U32 R10, RZ, RZ, 0x7f ;  /* 0x0000007fff0ab424 */ /* 0x000fe200078e00ff */
[----:B------:R-:W4:Y:S02]  /*0bc0*/  @!P3 LDS R5, [UR8+0x38] ;  /* 0x00003808ff05b984 */ /* 0x000f240008000800 */
[----:B---3--:R-:W-:Y:S02]  /*0bd0*/  LOP3.LUT R4, R4, 0xff000000, R9, 0xb8, !PT ;  /* 0xff00000004047812 */ /* 0x008fe400078eb809 */
[----:B----4-:R-:W-:-:S03]  /*0be0*/  @!P3 LOP3.LUT R5, R5, 0xff, R10, 0xb8, !PT ;  /* 0x000000ff0505b812 */ /* 0x010fc600078eb80a */
[----:B------:R3:W-:Y:S04]  /*0bf0*/  STS [UR8+0x34], R4 ;  /* 0x00003404ff007988 */ /* 0x0007e80008000808 */
[----:B------:R3:W-:Y:S02]  /*0c00*/  @!P3 STS [UR8+0x38], R5 ;  /* 0x00003805ff00b988 */ /* 0x0007e40008000808 */
.L_x_24:
[----:B------:R-:W-:Y:S05]  /*0c10*/  BSYNC.RECONVERGENT B1 ;  /* 0x0000000000017941 */ /* 0x000fea0003800200 */
.L_x_23:
[----:B------:R-:W-:Y:S04]  /*0c20*/  BSSY.RECONVERGENT B1, `(.L_x_25) ;  /* 0x0000004000017945 */ /* 0x000fe80003800200 */
[----:B------:R-:W-:Y:S05]  /*0c30*/  @P3 BRA `(.L_x_26) ;  /* 0x0000000000083947 */ /* 0x000fea0003800000 */
[----:B------:R2:W-:Y:S04]  /*0c40*/  STS [UR8+0x24], R6 ;  /* 0x00002406ff007988 */ /* 0x0005e80008000808 */
[----:B------:R2:W-:Y:S02]  /*0c50*/  STS [UR8+0x20], R8 ;  /* 0x00002008ff007988 */ /* 0x0005e40008000808 */
.L_x_26:
[----:B------:R-:W-:Y:S05]  /*0c60*/  BSYNC.RECONVERGENT B1 ;  /* 0x0000000000017941 */ /* 0x000fea0003800200 */
.L_x_25:
[----:B------:R-:W-:Y:S04]  /*0c70*/  BSSY.RECONVERGENT B2, `(.L_x_27) ;  /* 0x0000025000027945 */ /* 0x000fe80003800200 */
[----:B------:R-:W-:Y:S04]  /*0c80*/  BSSY.RELIABLE B1, `(.L_x_28) ;  /* 0x0000020000017945 */ /* 0x000fe80003800100 */
[----:B------:R-:W-:Y:S05]  /*0c90*/  @P3 BRA `(.L_x_29) ;  /* 0x00000000002c3947 */ /* 0x000fea0003800000 */
[----:B---345:R-:W3:Y:S01]  /*0ca0*/  LDS R4, [UR8+0x1c] ;  /* 0x00001c08ff047984 */ /* 0x038ee20008000800 */
[----:B------:R-:W4:Y:S02]  /*0cb0*/  LDC.64 R10, c[0x0][0x3b0] ;  /* 0x0000ec00ff0a7b82 */ /* 0x000f240000000a00 */
[--C-:B----4-:R-:W-:Y:S02]  /*0cc0*/  SHF.R.U32.HI R9, RZ, 0x4, R11.reuse ;  /* 0x00000004ff097819 */ /* 0x110fe4000001160b */
[----:B------:R-:W-:-:S05]  /*0cd0*/  SHF.R.U64 R5, R10, 0x4, R11 ;  /* 0x000000040a057819 */ /* 0x000fca000000120b */
[----:B------:R4:W-:Y:S01]  /*0ce0*/  STS [UR8+0xc], R5 ;  /* 0x00000c05ff007988 */ /* 0x0009e20008000808 */
[----:B---3--:R-:W-:-:S05]  /*0cf0*/  LOP3.LUT R4, R4, 0xf, R9, 0xb8, !PT ;  /* 0x0000000f04047812 */ /* 0x008fca00078eb809 */
[----:B------:R4:W-:Y:S01]  /*0d00*/  STS [UR8+0x1c], R4 ;  /* 0x00001c04ff007988 */ /* 0x0009e20008000808 */
[----:B------:R-:W-:Y:S05]  /*0d10*/  @P3 BRA `(.L_x_30) ;  /* 0x00000000001c3947 */ /* 0x000fea0003800000 */
[----:B----4-:R-:W3:Y:S02]  /*0d20*/  LDS R4, [UR8+0x34] ;  /* 0x00003408ff047984 */ /* 0x010ee40008000800 */
[----:B---3--:R-:W-:-:S05]  /*0d30*/  LOP3.LUT R4, R4, 0x7, RZ, 0xb8, !PT ;  /* 0x0000000704047812 */ /* 0x008fca00078eb8ff */
[----:B------:R3:W-:Y:S02]  /*0d40*/  STS [UR8+0x34], R4 ;  /* 0x00003404ff007988 */ /* 0x0007e40008000808 */
.L_x_29:
[----:B------:R-:W-:Y:S05]  /*0d50*/  @P3 BRA `(.L_x_31) ;  /* 0x00000000001c3947 */ /* 0x000fea0003800000 */
[----:B---345:R-:W3:Y:S02]  /*0d60*/  LDS R4, [UR8+0x34] ;  /* 0x00003408ff047984 */ /* 0x038ee40008000800 */
[----:B---3--:R-:W-:-:S05]  /*0d70*/  LOP3.LUT R4, R4, 0x38, RZ, 0xb8, !PT ;  /* 0x0000003804047812 */ /* 0x008fca00078eb8ff */
[----:B------:R3:W-:Y:S02]  /*0d80*/  STS [UR8+0x34], R4 ;  /* 0x00003404ff007988 */ /* 0x0007e40008000808 */
.L_x_30:
[----:B------:R-:W-:Y:S05]  /*0d90*/  @P3 BRA `(.L_x_32) ;  /* 0x00000000001c3947 */ /* 0x000fea0003800000 */
[----:B---34-:R-:W3:Y:S02]  /*0da0*/  LDS R4, [UR8+0x8] ;  /* 0x00000808ff047984 */ /* 0x018ee40008000800 */
[----:B---3--:R-:W-:-:S05]  /*0db0*/  LOP3.LUT R4, R4, 0x780, RZ, 0xb8, !PT ;  /* 0x0000078004047812 */ /* 0x008fca00078eb8ff */
[----:B------:R3:W-:Y:S02]  /*0dc0*/  STS [UR8+0x8], R4 ;  /* 0x00000804ff007988 */ /* 0x0007e40008000808 */
.L_x_31:
[----:B------:R-:W-:Y:S05]  /*0dd0*/  @P3 BRA `(.L_x_33) ;  /* 0x0000000000283947 */ /* 0x000fea0003800000 */
[----:B---345:R-:W3:Y:S02]  /*0de0*/  LDS R4, [UR8+0x8] ;  /* 0x00000808ff047984 */ /* 0x038ee40008000800 */
[----:B---3--:R-:W-:-:S05]  /*0df0*/  LOP3.LUT R4, R4, 0x1800, RZ, 0xb8, !PT ;  /* 0x0000180004047812 */ /* 0x008fca00078eb8ff */
[----:B------:R5:W-:Y:S02]  /*0e00*/  STS [UR8+0x8], R4 ;  /* 0x00000804ff007988 */ /* 0x000be40008000808 */
.L_x_32:
[----:B------:R-:W-:Y:S05]  /*0e10*/  @P3 BREAK.RELIABLE B1 ;  /* 0x0000000000013942 */ /* 0x000fea0003800100 */
[----:B------:R-:W-:Y:S05]  /*0e20*/  @P3 BRA `(.L_x_34) ;  /* 0x0000000000243947 */ /* 0x000fea0003800000 */
[----:B---345:R-:W3:Y:S01]  /*0e30*/  LDS R4, [UR8+0x8] ;  /* 0x00000808ff047984 */ /* 0x038ee20008000800 */
[----:B------:R-:W-:-:S05]  /*0e40*/  IMAD.MOV.U32 R5, RZ, RZ, 0x6000 ;  /* 0x00006000ff057424 */ /* 0x000fca00078e00ff */
[----:B---3--:R-:W-:-:S04]  /*0e50*/  LOP3.LUT R4, R4, 0x6000, R5, 0xd8, !PT ;  /* 0x0000600004047812 */ /* 0x008fc800078ed805 */
[----:B------:R-:W-:-:S05]  /*0e60*/  LOP3.LUT R4, R4, 0x400000, RZ, 0xb8, !PT ;  /* 0x0040000004047812 */ /* 0x000fca00078eb8ff */
[----:B------:R3:W-:Y:S02]  /*0e70*/  STS [UR8+0x8], R4 ;  /* 0x00000804ff007988 */ /* 0x0007e40008000808 */
.L_x_33:
[----:B------:R-:W-:Y:S05]  /*0e80*/  BSYNC.RELIABLE B1 ;  /* 0x0000000000017941 */ /* 0x000fea0003800100 */
.L_x_28:
[----:B---345:R-:W3:Y:S02]  /*0e90*/  @!P3 LDS R4, [UR8+0x8] ;  /* 0x00000808ff04b984 */ /* 0x038ee40008000800 */
[----:B---3--:R-:W-:-:S05]  /*0ea0*/  @!P3 LOP3.LUT R4, R4, 0x8000, RZ, 0xb8, !PT ;  /* 0x000080000404b812 */ /* 0x008fca00078eb8ff */
[----:B------:R3:W-:Y:S02]  /*0eb0*/  @!P3 STS [UR8+0x8], R4 ;  /* 0x00000804ff00b988 */ /* 0x0007e40008000808 */
.L_x_34:
[----:B------:R-:W-:Y:S05]  /*0ec0*/  BSYNC.RECONVERGENT B2 ;  /* 0x0000000000027941 */ /* 0x000fea0003800200 */
.L_x_27:
[----:B------:R-:W-:Y:S05]  /*0ed0*/  WARPSYNC.ALL ;  /* 0x0000000000007948 */ /* 0x000fea0003800000 */
[----:B------:R-:W-:Y:S01]  /*0ee0*/  NOP ;  /* 0x0000000000007918 */ /* 0x000fe20000000000 */
[----:B------:R-:W-:-:S04]  /*0ef0*/  UIADD3 UR5, UPT, UPT, UR4, 0x80, URZ ;  /* 0x0000008004057890 */ /* 0x000fc8000fffe0ff */
[----:B------:R-:W-:-:S04]  /*0f00*/  UIADD3 UR20, UP0, UPT, UR5, UR10, URZ ;  /* 0x0000000a05147290 */ /* 0x000fc8000ff1e0ff */
[----:B------:R-:W-:Y:S01]  /*0f10*/  ULEA.HI.X.SX32 UR21, UR5, UR11, 0x1, UP0 ;  /* 0x0000000b05157291 */ /* 0x000fe200080f0eff */
[----:B------:R-:W-:Y:S11]  /*0f20*/  @P0 BRA `(.L_x_35) ;  /* 0x0000000000300947 */ /* 0x000ff60003800000 */
[----:B---345:R-:W3:Y:S01]  /*0f30*/  S2R R4, SR_LANEID ;  /* 0x0000000000047919 */ /* 0x038ee20000000000 */
[----:B------:R-:W-:Y:S05]  /*0f40*/  WARPSYNC.ALL ;  /* 0x0000000000007948 */ /* 0x000fea0003800000 */
[----:B------:R-:W-:Y:S01]  /*0f50*/  NOP ;  /* 0x0000000000007918 */ /* 0x000fe20000000000 */
[----:B--23--:R-:W-:-:S05]  /*0f60*/  IMAD.SHL.U32 R6, R4, 0x4, RZ ;  /* 0x0000000404067824 */ /* 0x00cfca00078e00ff */
[----:B------:R-:W2:Y:S01]  /*0f70*/  LDS R9, [R6+UR8] ;  /* 0x0000000806097984 */ /* 0x000ea20008000800 */
[----:B------:R-:W-:-:S05]  /*0f80*/  IADD3 R4, P1, PT, R6, UR20, RZ ;  /* 0x0000001406047c10 */ /* 0x000fca000ff3e0ff */
[----:B------:R-:W-:-:S05]  /*0f90*/  IMAD.X R5, RZ, RZ, UR21, P1 ;  /* 0x00000015ff057e24 */ /* 0x000fca00088e06ff */
[----:B--2---:R2:W3:Y:S01]  /*0fa0*/  ATOMG.E.EXCH.STRONG.GPU PT, RZ, [R4], R9 ;  /* 0x0000000904ff73a8 */ /* 0x0044e200041ee100 */
[----:B------:R-:W-:-:S04]  /*0fb0*/  DEPBAR {5,4,3,2,1,0} ;  /* 0x0000003f0000791a */ /* 0x000fc80000000000 */
[----:B------:R-:W4:Y:S02]  /*0fc0*/  CCTL.E.C.LDCU.IV.DEEP [UR20] ;  /* 0x0000000014007540 */ /* 0x000f240009c08000 */
[----:B----4-:R2:W-:Y:S01]  /*0fd0*/  UTMACCTL.IV [UR20] ;  /* 0x00000000140079b9 */ /* 0x0105e20008000000 */
[----:B------:R-:W-:Y:S01]  /*0fe0*/  NOP ;  /* 0x0000000000007918 */ /* 0x000fe20000000000 */
.L_x_35:
[----:B------:R-:W-:Y:S05]  /*0ff0*/  @P0 BRA `(.L_x_36) ;  /* 0x00000000000c0947 */ /* 0x000fea0003800000 */
[----:B------:R0:W-:Y:S01]  /*1000*/  UTMACMDFLUSH ;  /* 0x00000000000079b7 */ /* 0x0001e20000000000 */
[----:B------:R-:W-:Y:S05]  /*1010*/  @P0 BRA `(.L_x_36) ;  /* 0x0000000000040947 */ /* 0x000fea0003800000 */
[----:B------:R-:W-:-:S04]  /*1020*/  DEPBAR.LE SB0, 0x0 ;  /* 0x000080000000791a */ /* 0x000fc80000000000 */
.L_x_36:
[----:B------:R-:W-:Y:S05]  /*1030*/  WARPSYNC.ALL ;  /* 0x0000000000007948 */ /* 0x000fea0003800000 */
[----:B------:R-:W-:Y:S01]  /*1040*/  NOP ;  /* 0x0000000000007918 */ /* 0x000fe20000000000 */
[----:B---3--:R-:W-:Y:S06]  /*1050*/  BAR.SYNC.DEFER_BLOCKING 0x0 ;  /* 0x0000000000007b1d */ /* 0x008fec0000010000 */
[----:B------:R-:W-:Y:S02]  /*1060*/  BSSY.RECONVERGENT B2, `(.L_x_37) ;  /* 0x000000b000027945 */ /* 0x000fe40003800200 */
[----:B------:R-:W-:Y:S06]  /*1070*/  BAR.SYNC.DEFER_BLOCKING 0x0 ;  /* 0x0000000000007b1d */ /* 0x000fec0000010000 */
[----:B------:R3:W-:Y:S01]  /*1080*/  @!P0 STS [R3], RZ ;  /* 0x000000ff03008388 */ /* 0x0007e20000000800 */
[----:B------:R-:W-:Y:S01]  /*1090*/  NOP ;  /* 0x0000000000007918 */ /* 0x000fe20000000000 */
[----:B------:R-:W-:Y:S05]  /*10a0*/  @P3 BRA `(.L_x_38) ;  /* 0x0000000000183947 */ /* 0x000fea0003800000 */
[----:B--23--:R-:W2:Y:S01]  /*10b0*/  LDS R3, [UR8+0x8] ;  /* 0x00000808ff037984 */ /* 0x00cea20008000800 */
[----:B------:R-:W3:Y:S01]  /*10c0*/  LDC.64 R10, c[0x0][0x390] ;  /* 0x0000e400ff0a7b82 */ /* 0x000ee20000000a00 */
[----:B----45:R-:W-:Y:S02]  /*10d0*/  IMAD.MOV.U32 R4, RZ, RZ, 0x70 ;  /* 0x00000070ff047424 */ /* 0x030fe400078e00ff */
[----:B---3--:R3:W-:Y:S03]  /*10e0*/  STS.64 [UR8], R10 ;  /* 0x0000000aff007988 */ /* 0x0087e60008000a08 */
[----:B--2---:R-:W-:-:S05]  /*10f0*/  LOP3.LUT R3, R3, 0x10, R4, 0xd8, !PT ;  /* 0x0000001003037812 */ /* 0x004fca00078ed804 */
[----:B------:R3:W-:Y:S02]  /*1100*/  STS [UR8+0x8], R3 ;  /* 0x00000803ff007988 */ /* 0x0007e40008000808 */
.L_x_38:
[----:B--2---:R-:W-:Y:S05]  /*1110*/  BSYNC.RECONVERGENT B2 ;  /* 0x0000000000027941 */ /* 0x004fea0003800200 */
.L_x_37:
[----:B------:R-:W-:Y:S04]  /*1120*/  BSSY.RECONVERGENT B3, `(.L_x_39) ;  /* 0x0000033000037945 */ /* 0x000fe80003800200 */
[----:B------:R-:W-:Y:S04]  /*1130*/  BSSY.RELIABLE B2, `(.L_x_40) ;  /* 0x000002e000027945 */ /* 0x000fe80003800100 */
[----:B------:R-:W-:Y:S05]  /*1140*/  @P3 BRA `(.L_x_41) ;  /* 0x0000000000243947 */ /* 0x000fea0003800000 */
[----:B---3--:R-:W2:Y:S01]  /*1150*/  LDS R3, [UR8+0x34] ;  /* 0x00003408ff037984 */ /* 0x008ea20008000800 */
[----:B----45:R-:W-:-:S05]  /*1160*/  IMAD.MOV.U32 R4, RZ, RZ, 0x7f000000 ;  /* 0x7f000000ff047424 */ /* 0x030fca00078e00ff */
[----:B--2---:R-:W-:-:S05]  /*1170*/  LOP3.LUT R3, R3, 0xff000000, R4, 0xb8, !PT ;  /* 0xff00000003037812 */ /* 0x004fca00078eb804 */
[----:B------:R2:W-:Y:S01]  /*1180*/  STS [UR8+0x34], R3 ;  /* 0x00003403ff007988 */ /* 0x0005e20008000808 */
[----:B------:R-:W-:Y:S05]  /*1190*/  @P3 BRA `(.L_x_42) ;  /* 0x0000000000183947 */ /* 0x000fea0003800000 */
[----:B--2---:R-:W2:Y:S01]  /*11a0*/  LDS R3, [UR8+0x38] ;  /* 0x00003808ff037984 */ /* 0x004ea20008000800 */
[----:B------:R-:W-:-:S05]  /*11b0*/  IMAD.MOV.U32 R4, RZ, RZ, 0x7f ;  /* 0x0000007fff047424 */ /* 0x000fca00078e00ff */
[----:B--2---:R-:W-:-:S05]  /*11c0*/  LOP3.LUT R3, R3, 0xff, R4, 0xb8, !PT ;  /* 0x000000ff03037812 */ /* 0x004fca00078eb804 */
[----:B------:R2:W-:Y:S02]  /*11d0*/  STS [UR8+0x38], R3 ;  /* 0x00003803ff007988 */ /* 0x0005e40008000808 */
.L_x_41:
[----:B------:R-:W-:Y:S05]  /*11e0*/  @P3 BRA `(.L_x_43) ;  /* 0x00000000000c3947 */ /* 0x000fea0003800000 */
[----:B------:R2:W-:Y:S02]  /*11f0*/  STS [UR8+0x20], R8 ;  /* 0x00002008ff007988 */ /* 0x0005e40008000808 */
.L_x_42:
[----:B------:R-:W-:Y:S05]  /*1200*/  @P3 BRA `(.L_x_44) ;  /* 0x0000000000243947 */ /* 0x000fea0003800000 */
[----:B------:R2:W-:Y:S02]  /*1210*/  STS [UR8+0x24], R7 ;  /* 0x00002407ff007988 */ /* 0x0005e40008000808 */
.L_x_43:
[----:B------:R-:W-:Y:S05]  /*1220*/  @P3 BRA `(.L_x_45) ;  /* 0x00000000002c3947 */ /* 0x000fea0003800000 */
[----:B--23--:R-:W2:Y:S01]  /*1230*/  LDS R3, [UR8+0x1c] ;  /* 0x00001c08ff037984 */ /* 0x00cea20008000800 */
[----:B----45:R-:W3:Y:S02]  /*1240*/  LDC.64 R4, c[0x0][0x3b8] ;  /* 0x0000ee00ff047b82 */ /* 0x030ee40000000a00 */
[--C-:B---3--:R-:W-:Y:S02]  /*1250*/  SHF.R.U32.HI R6, RZ, 0x4, R5.reuse ;  /* 0x00000004ff067819 */ /* 0x108fe40000011605 */
[----:B------:R-:W-:-:S05]  /*1260*/  SHF.R.U64 R4, R4, 0x4, R5 ;  /* 0x0000000404047819 */ /* 0x000fca0000001205 */
[----:B------:R3:W-:Y:S01]  /*1270*/  STS [UR8+0xc], R4 ;  /* 0x00000c04ff007988 */ /* 0x0007e20008000808 */
[----:B--2---:R-:W-:-:S05]  /*1280*/  LOP3.LUT R3, R3, 0xf, R6, 0xb8, !PT ;  /* 0x0000000f03037812 */ /* 0x004fca00078eb806 */
[----:B------:R3:W-:Y:S02]  /*1290*/  STS [UR8+0x1c], R3 ;  /* 0x00001c03ff007988 */ /* 0x0007e40008000808 */
.L_x_44:
[----:B------:R-:W-:Y:S05]  /*12a0*/  @P3 BRA `(.L_x_46) ;  /* 0x00000000001c3947 */ /* 0x000fea0003800000 */
[----:B--23--:R-:W2:Y:S02]  /*12b0*/  LDS R3, [UR8+0x34] ;  /* 0x00003408ff037984 */ /* 0x00cea40008000800 */
[----:B--2---:R-:W-:-:S05]  /*12c0*/  LOP3.LUT R3, R3, 0x7, RZ, 0xb8, !PT ;  /* 0x0000000703037812 */ /* 0x004fca00078eb8ff */
[----:B------:R2:W-:Y:S02]  /*12d0*/  STS [UR8+0x34], R3 ;  /* 0x00003403ff007988 */ /* 0x0005e40008000808 */
.L_x_45:
[----:B------:R-:W-:Y:S05]  /*12e0*/  @P3 BRA `(.L_x_47) ;  /* 0x00000000001c3947 */ /* 0x000fea0003800000 */
[----:B--23--:R-:W2:Y:S02]  /*12f0*/  LDS R3, [UR8+0x34] ;  /* 0x00003408ff037984 */ /* 0x00cea40008000800 */
[----:B--2---:R-:W-:-:S05]  /*1300*/  LOP3.LUT R3, R3, 0x38, RZ, 0xb8, !PT ;  /* 0x0000003803037812 */ /* 0x004fca00078eb8ff */
[----:B------:R2:W-:Y:S02]  /*1310*/  STS [UR8+0x34], R3 ;  /* 0x00003403ff007988 */ /* 0x0005e40008000808 */
.L_x_46:
[----:B------:R-:W-:Y:S05]  /*1320*/  @P3 BRA `(.L_x_48) ;  /* 0x00000000001c3947 */ /* 0x000fea0003800000 */
[----:B--23--:R-:W2:Y:S02]  /*1330*/  LDS R3, [UR8+0x8] ;  /* 0x00000808ff037984 */ /* 0x00cea40008000800 */
[----:B--2---:R-:W-:-:S05]  /*1340*/  LOP3.LUT R3, R3, 0x780, RZ, 0xb8, !PT ;  /* 0x0000078003037812 */ /* 0x004fca00078eb8ff */
[----:B------:R2:W-:Y:S02]  /*1350*/  STS [UR8+0x8], R3 ;  /* 0x00000803ff007988 */ /* 0x0005e40008000808 */
.L_x_47:
[----:B------:R-:W-:Y:S05]  /*1360*/  @P3 BRA `(.L_x_49) ;  /* 0x0000000000283947 */ /* 0x000fea0003800000 */
[----:B--23--:R-:W2:Y:S02]  /*1370*/  LDS R3, [UR8+0x8] ;  /* 0x00000808ff037984 */ /* 0x00cea40008000800 */
[----:B--2---:R-:W-:-:S05]  /*1380*/  LOP3.LUT R3, R3, 0x1800, RZ, 0xb8, !PT ;  /* 0x0000180003037812 */ /* 0x004fca00078eb8ff */
[----:B------:R2:W-:Y:S02]  /*1390*/  STS [UR8+0x8], R3 ;  /* 0x00000803ff007988 */ /* 0x0005e40008000808 */
.L_x_48:
[----:B------:R-:W-:Y:S05]  /*13a0*/  @P3 BREAK.RELIABLE B2 ;  /* 0x0000000000023942 */ /* 0x000fea0003800100 */
[----:B------:R-:W-:Y:S05]  /*13b0*/  @P3 BRA `(.L_x_50) ;  /* 0x0000000000243947 */ /* 0x000fea0003800000 */
[----:B--23--:R-:W2:Y:S01]  /*13c0*/  LDS R3, [UR8+0x8] ;  /* 0x00000808ff037984 */ /* 0x00cea20008000800 */
[----:B----45:R-:W-:-:S05]  /*13d0*/  IMAD.MOV.U32 R4, RZ, RZ, 0x6000 ;  /* 0x00006000ff047424 */ /* 0x030fca00078e00ff */
[----:B--2---:R-:W-:-:S04]  /*13e0*/  LOP3.LUT R3, R3, 0x6000, R4, 0xd8, !PT ;  /* 0x0000600003037812 */ /* 0x004fc800078ed804 */
[----:B------:R-:W-:-:S05]  /*13f0*/  LOP3.LUT R3, R3, 0x400000, RZ, 0xb8, !PT ;  /* 0x0040000003037812 */ /* 0x000fca00078eb8ff */
[----:B------:R2:W-:Y:S02]  /*1400*/  STS [UR8+0x8], R3 ;  /* 0x00000803ff007988 */ /* 0x0005e40008000808 */
.L_x_49:
[----:B------:R-:W-:Y:S05]  /*1410*/  BSYNC.RELIABLE B2 ;  /* 0x0000000000027941 */ /* 0x000fea0003800100 */
.L_x_40:
[----:B--23--:R-:W2:Y:S02]  /*1420*/  @!P3 LDS R3, [UR8+0x8] ;  /* 0x00000808ff03b984 */ /* 0x00cea40008000800 */
[----:B--2---:R-:W-:-:S05]  /*1430*/  @!P3 LOP3.LUT R3, R3, 0x8000, RZ, 0xb8, !PT ;  /* 0x000080000303b812 */ /* 0x004fca00078eb8ff */
[----:B------:R2:W-:Y:S02]  /*1440*/  @!P3 STS [UR8+0x8], R3 ;  /* 0x00000803ff00b988 */ /* 0x0005e40008000808 */
.L_x_50:
[----:B------:R-:W-:Y:S05]  /*1450*/  BSYNC.RECONVERGENT B3 ;  /* 0x0000000000037941 */ /* 0x000fea0003800200 */
.L_x_39:
[----:B------:R-:W-:Y:S05]  /*1460*/  WARPSYNC.ALL ;  /* 0x0000000000007948 */ /* 0x000fea0003800000 */
[----:B------:R-:W-:Y:S01]  /*1470*/  NOP ;  /* 0x0000000000007918 */ /* 0x000fe20000000000 */
[----:B------:R-:W-:-:S04]  /*1480*/  UIADD3 UR4, UPT, UPT, UR4, 0x100, URZ ;  /* 0x0000010004047890 */ /* 0x000fc8000fffe0ff */
[----:B------:R-:W-:-:S04]  /*1490*/  UIADD3 UR10, UP0, UPT, UR4, UR10, URZ ;  /* 0x0000000a040a7290 */ /* 0x000fc8000ff1e0ff */
[----:B------:R-:W-:Y:S01]  /*14a0*/  ULEA.HI.X.SX32 UR11, UR4, UR11, 0x1, UP0 ;  /* 0x0000000b040b7291 */ /* 0x000fe200080f0eff */
[----:B------:R-:W-:Y:S11]  /*14b0*/  @P0 BRA `(.L_x_51) ;  /* 0x0000000000300947 */ /* 0x000ff60003800000 */
[----:B--23--:R-:W2:Y:S01]  /*14c0*/  S2R R3, SR_LANEID ;  /* 0x0000000000037919 */ /* 0x00cea20000000000 */
[----:B------:R-:W-:Y:S05]  /*14d0*/  WARPSYNC.ALL ;  /* 0x0000000000007948 */ /* 0x000fea0003800000 */
[----:B------:R-:W-:Y:S01]  /*14e0*/  NOP ;  /* 0x0000000000007918 */ /* 0x000fe20000000000 */
[----:B--2---:R-:W-:-:S05]  /*14f0*/  IMAD.SHL.U32 R6, R3, 0x4, RZ ;  /* 0x0000000403067824 */ /* 0x004fca00078e00ff */
[----:B------:R-:W2:Y:S01]  /*1500*/  LDS R3, [R6+UR8] ;  /* 0x0000000806037984 */ /* 0x000ea20008000800 */
[----:B----45:R-:W-:-:S05]  /*1510*/  IADD3 R4, P1, PT, R6, UR10, RZ ;  /* 0x0000000a06047c10 */ /* 0x030fca000ff3e0ff */
[----:B------:R-:W-:-:S05]  /*1520*/  IMAD.X R5, RZ, RZ, UR11, P1 ;  /* 0x0000000bff057e24 */ /* 0x000fca00088e06ff */
[----:B--2---:R2:W3:Y:S01]  /*1530*/  ATOMG.E.EXCH.STRONG.GPU PT, RZ, [R4], R3 ;  /* 0x0000000304ff73a8 */ /* 0x0044e200041ee100 */
[----:B------:R-:W-:-:S04]  /*1540*/  DEPBAR {5,4,3,2,1,0} ;  /* 0x0000003f0000791a */ /* 0x000fc80000000000 */
[----:B------:R-:W4:Y:S02]  /*1550*/  CCTL.E.C.LDCU.IV.DEEP [UR10] ;  /* 0x000000000a007540 */ /* 0x000f240009c08000 */
[----:B----4-:R2:W-:Y:S01]  /*1560*/  UTMACCTL.IV [UR10] ;  /* 0x000000000a0079b9 */ /* 0x0105e20008000000 */
[----:B------:R-:W-:Y:S01]  /*1570*/  NOP ;  /* 0x0000000000007918 */ /* 0x000fe20000000000 */
.L_x_51:
[----:B------:R-:W-:Y:S05]  /*1580*/  @P0 BRA `(.L_x_52) ;  /* 0x00000000000c0947 */ /* 0x000fea0003800000 */
[----:B------:R0:W-:Y:S01]  /*1590*/  UTMACMDFLUSH ;  /* 0x00000000000079b7 */ /* 0x0001e20000000000 */
[----:B------:R-:W-:Y:S05]  /*15a0*/  @P0 BRA `(.L_x_52) ;  /* 0x0000000000040947 */ /* 0x000fea0003800000 */
[----:B------:R-:W-:-:S04]  /*15b0*/  DEPBAR.LE SB0, 0x0 ;  /* 0x000080000000791a */ /* 0x000fc80000000000 */
.L_x_52:
[----:B------:R-:W-:Y:S05]  /*15c0*/  WARPSYNC.ALL ;  /* 0x0000000000007948 */ /* 0x000fea0003800000 */
[----:B------:R-:W-:Y:S01]  /*15d0*/  NOP ;  /* 0x0000000000007918 */ /* 0x000fe20000000000 */
[----:B---3--:R-:W-:Y:S01]  /*15e0*/  BAR.SYNC.DEFER_BLOCKING 0x0 ;  /* 0x0000000000007b1d */ /* 0x008fe20000010000 */
[----:B--2---:R-:W-:Y:S01]  /*15f0*/  SHF.R.U32.HI R3, RZ, 0x5, R0 ;  /* 0x00000005ff037819 */ /* 0x004fe20000011600 */
[----:B------:R-:W-:-:S03]  /*1600*/  USHF.L.U32 UR12, UR12, 0x8, URZ ;  /* 0x000000080c0c7899 */ /* 0x000fc600080006ff */
[----:B------:R-:W-:Y:S01]  /*1610*/  R2UR UR9, R3 ;  /* 0x00000000030972ca */ /* 0x000fe200000e0000 */
[----:B------:R-:W-:Y:S01]  /*1620*/  VOTEU.ALL UP0, P3 ;  /* 0x0000000000ff7886 */ /* 0x000fe20001800000 */
[----:B------:R-:W-:Y:S01]  /*1630*/  UMOV UR4, 0x1 ;  /* 0x0000000100047882 */ /* 0x000fe20000000000 */
[----:B------:R-:W-:Y:S01]  /*1640*/  VOTEU.ALL UP1, P3 ;  /* 0x0000000000ff7886 */ /* 0x000fe20001820000 */
[----:B------:R-:W-:Y:S02]  /*1650*/  BSSY.RECONVERGENT B3, `(.L_x_53) ;  /* 0x0000018000037945 */ /* 0x000fe40003800200 */
[----:B------:R-:W-:-:S04]  /*1660*/  @!UP0 UIADD3 UR6, UPT, UPT, -UR4, 0x100000, URZ ;  /* 0x0010000004068890 */ /* 0x000fc8000fffe1ff */
[----:B------:R-:W-:Y:S02]  /*1670*/  @!UP0 USHF.L.U32 UR7, UR6, 0xb, URZ ;  /* 0x0000000b06078899 */ /* 0x000fe400080006ff */
[----:B------:R-:W-:Y:S02]  /*1680*/  @!UP0 USHF.L.U32 UR6, UR6, 0x1, URZ ;  /* 0x0000000106068899 */ /* 0x000fe400080006ff */
[----:B------:R-:W-:-:S04]  /*1690*/  @!UP0 UIADD3 UR4, UPT, UPT, -UR4, 0x100000, URZ ;  /* 0x0010000004048890 */ /* 0x000fc8000fffe1ff */
[----:B------:R-:W-:Y:S02]  /*16a0*/  @!UP0 USHF.L.U32 UR5, UR4, 0xb, URZ ;  /* 0x0000000b04058899 */ /* 0x000fe400080006ff */
[----:B------:R-:W-:Y:S01]  /*16b0*/  @!UP0 USHF.L.U32 UR4, UR4, 0x1, URZ ;  /* 0x0000000104048899 */ /* 0x000fe200080006ff */
[----:B------:R-:W-:Y:S01]  /*16c0*/  VOTEU.ALL UP0, P3 ;  /* 0x0000000000ff7886 */ /* 0x000fe20001800000 */
[----:B------:R-:W2:Y:S04]  /*16d0*/  FENCE.VIEW.ASYNC.S ;  /* 0x00000000000073c6 */ /* 0x000ea80000000000 */
[----:B--2---:R2:W3:Y:S06]  /*16e0*/  @!UP0 SYNCS.EXCH.64 URZ, [UR8+0x24000], UR6 ;  /* 0x0240000608ff85b2 */ /* 0x0044ec0008000100 */
[----:B------:R2:W3:Y:S02]  /*16f0*/  @!UP1 SYNCS.EXCH.64 URZ, [UR8+0x24020], UR4 ;  /* 0x0240200408ff95b2 */ /* 0x0004e40008000100 */
[----:B---3--:R-:W-:Y:S06]  /*1700*/  BAR.SYNC.DEFER_BLOCKING 0x0 ;  /* 0x0000000000007b1d */ /* 0x008fec0000010000 */
[----:B------:R-:W-:Y:S05]  /*1710*/  @P3 BRA `(.L_x_54) ;  /* 0x00000000002c3947 */ /* 0x000fea0003800000 */
[----:B--2---:R-:W-:Y:S02]  /*1720*/  UMOV UR4, 0x1 ;  /* 0x0000000100047882 */ /* 0x004fe40000000000 */
[----:B------:R-:W-:-:S04]  /*1730*/  UIADD3 UR6, UPT, UPT, -UR4, 0x100000, URZ ;  /* 0x0010000004067890 */ /* 0x000fc8000fffe1ff */
[----:B------:R-:W-:Y:S02]  /*1740*/  USHF.L.U32 UR7, UR6, 0xb, URZ ;  /* 0x0000000b06077899 */ /* 0x000fe400080006ff */
[----:B------:R-:W-:Y:S02]  /*1750*/  USHF.L.U32 UR6, UR6, 0x1, URZ ;  /* 0x0000000106067899 */ /* 0x000fe400080006ff */
[----:B------:R-:W-:-:S04]  /*1760*/  UIADD3 UR4, UPT, UPT, -UR4, 0x100000, URZ ;  /* 0x0010000004047890 */ /* 0x000fc8000fffe1ff */
[----:B------:R-:W-:Y:S02]  /*1770*/  USHF.L.U32 UR5, UR4, 0xb, URZ ;  /* 0x0000000b04057899 */ /* 0x000fe400080006ff */
[----:B------:R-:W-:Y:S01]  /*1780*/  USHF.L.U32 UR4, UR4, 0x1, URZ ;  /* 0x0000000104047899 */ /* 0x000fe200080006ff */
[----:B------:R-:W2:Y:S03]  /*1790*/  FENCE.VIEW.ASYNC.S ;  /* 0x00000000000073c6 */ /* 0x000ea60000000000 */
[----:B--2---:R3:W2:Y:S08]  /*17a0*/  SYNCS.EXCH.64 URZ, [UR8+0x24008], UR6 ;  /* 0x0240080608ff75b2 */ /* 0x0046b00008000100 */
[----:B------:R3:W4:Y:S02]  /*17b0*/  SYNCS.EXCH.64 URZ, [UR8+0x24028], UR4 ;  /* 0x0240280408ff75b2 */ /* 0x0007240008000100 */
[----:B---3--:R-:W-:Y:S01]  /*17c0*/  NOP ;  /* 0x0000000000007918 */ /* 0x008fe20000000000 */
.L_x_54:
[----:B--2---:R-:W-:Y:S05]  /*17d0*/  BSYNC.RECONVERGENT B3 ;  /* 0x0000000000037941 */ /* 0x004fea0003800200 */
.L_x_53:
[----:B----4-:R-:W-:Y:S01]  /*17e0*/  BAR.SYNC.DEFER_BLOCKING 0x0 ;  /* 0x0000000000007b1d */ /* 0x010fe20000010000 */
[----:B------:R-:W-:Y:S01]  /*17f0*/  UIADD3 UR6, UPT, UPT, UR8, 0x24020, URZ ;  /* 0x0002402008067890 */ /* 0x000fe2000fffe0ff */
[----:B------:R-:W-:Y:S01]  /*1800*/  ISETP.GE.AND P0, PT, R12, 0x1, PT ;  /* 0x000000010c00780c */ /* 0x000fe20003f06270 */
[----:B------:R-:W-:-:S03]  /*1810*/  USHF.L.U32 UR7, UR13, 0x7, URZ ;  /* 0x000000070d077899 */ /* 0x000fc600080006ff */
[----:B------:R-:W-:Y:S04]  /*1820*/  BSSY.RECONVERGENT B3, `(.L_x_55) ;  /* 0x000000d000037945 */ /* 0x000fe80003800200 */
[----:B------:R-:W-:Y:S05]  /*1830*/  @P3 BRA `(.L_x_56) ;  /* 0x00000000002c3947 */ /* 0x000fea0003800000 */
[----:B------:R-:W-:Y:S02]  /*1840*/  UMOV UR4, 0x1 ;  /* 0x0000000100047882 */ /* 0x000fe40000000000 */
[----:B------:R-:W-:-:S04]  /*1850*/  UIADD3 UR14, UPT, UPT, -UR4, 0x100000, URZ ;  /* 0x00100000040e7890 */ /* 0x000fc8000fffe1ff */
[----:B------:R-:W-:Y:S02]  /*1860*/  USHF.L.U32 UR15, UR14, 0xb, URZ ;  /* 0x0000000b0e0f7899 */ /* 0x000fe400080006ff */
[----:B------:R-:W-:Y:S02]  /*1870*/  USHF.L.U32 UR14, UR14, 0x1, URZ ;  /* 0x000000010e0e7899 */ /* 0x000fe400080006ff */
[----:B------:R-:W-:-:S04]  /*1880*/  UIADD3 UR4, UPT, UPT, -UR4, 0x100000, URZ ;  /* 0x0010000004047890 */ /* 0x000fc8000fffe1ff */
[----:B------:R-:W-:Y:S02]  /*1890*/  USHF.L.U32 UR5, UR4, 0xb, URZ ;  /* 0x0000000b04057899 */ /* 0x000fe400080006ff */
[----:B------:R-:W-:Y:S01]  /*18a0*/  USHF.L.U32 UR4, UR4, 0x1, URZ ;  /* 0x0000000104047899 */ /* 0x000fe200080006ff */
[----:B------:R-:W2:Y:S03]  /*18b0*/  FENCE.VIEW.ASYNC.S ;  /* 0x00000000000073c6 */ /* 0x000ea60000000000 */
[----:B--2---:R2:W3:Y:S08]  /*18c0*/  SYNCS.EXCH.64 URZ, [UR8+0x24010], UR14 ;  /* 0x0240100e08ff75b2 */ /* 0x0044f00008000100 */
[----:B------:R2:W4:Y:S01]  /*18d0*/  SYNCS.EXCH.64 URZ, [UR8+0x24030], UR4 ;  /* 0x0240300408ff75b2 */ /* 0x0005220008000100 */
[----:B------:R-:W-:Y:S01]  /*18e0*/  NOP ;  /* 0x0000000000007918 */ /* 0x000fe20000000000 */
.L_x_56:
[----:B--2---:R-:W-:Y:S05]  /*18f0*/  BSYNC.RECONVERGENT B3 ;  /* 0x0000000000037941 */ /* 0x004fea0003800200 */
.L_x_55:
[----:B------:R-:W-:Y:S05]  /*1900*/  @!P0 BRA `(.L_x_57) ;  /* 0x0000000800908947 */ /* 0x000fea0003800000 */
[----:B---34-:R-:W-:Y:S01]  /*1910*/  BAR.SYNC.DEFER_BLOCKING 0x0 ;  /* 0x0000000000007b1d */ /* 0x018fe20000010000 */
[----:B------:R-:W-:Y:S01]  /*1920*/  ELECT P1, URZ, PT ;  /* 0x0000000000ff782f */ /* 0x000fe20003820000 */
[----:B------:R-:W-:Y:S01]  /*1930*/  @!P3 IMAD.MOV.U32 R3, RZ, RZ, 0xc000 ;  /* 0x0000c000ff03b424 */ /* 0x000fe200078e00ff */
[----:B------:R-:W-:Y:S02]  /*1940*/  UIADD3 UR16, UPT, UPT, UR8, 0x18000, URZ ;  /* 0x0001800008107890 */ /* 0x000fe4000fffe0ff */
[----:B------:R-:W-:Y:S01]  /*1950*/  ISETP.LT.U32.AND P1, PT, R2, 0x20, P1 ;  /* 0x000000200200780c */ /* 0x000fe20000f21070 */
[----:B------:R-:W-:Y:S01]  /*1960*/  UMOV UR19, UR7 ;  /* 0x0000000700137c82 */ /* 0x000fe20008000000 */
[----:B------:R-:W-:Y:S01]  /*1970*/  ELECT P0, URZ, PT ;  /* 0x0000000000ff782f */ /* 0x000fe20003800000 */
[----:B------:R-:W-:-:S03]  /*1980*/  ULOP3.LUT UR4, UR9, 0x1, URZ, 0xc0, !UPT ;  /* 0x0000000109047892 */ /* 0x000fc6000f8ec0ff */
[----:B------:R-:W-:Y:S01]  /*1990*/  ISETP.LT.U32.AND P0, PT, R2, 0x40, P0 ;  /* 0x000000400200780c */ /* 0x000fe20000701070 */
[----:B------:R-:W-:Y:S02]  /*19a0*/  ULEA UR28, UR4, UR8, 0xe ;  /* 0x00000008041c7291 */ /* 0x000fe4000f8e70ff */
[----:B------:R-:W-:-:S04]  /*19b0*/  ULEA UR30, UR4, UR12, 0x7 ;  /* 0x0000000c041e7291 */ /* 0x000fc8000f8e38ff */
[----:B------:R-:W-:Y:S01]  /*19c0*/  VOTEU.ANY UP0, P1 ;  /* 0x0000000000ff7886 */ /* 0x000fe20000800100 */
[----:B------:R-:W-:-:S04]  /*19d0*/  VOTEU.ANY UP2, P1 ;  /* 0x0000000000ff7886 */ /* 0x000fc80000840100 */
[----:B------:R-:W-:Y:S02]  /*19e0*/  @UP0 UIADD3 UR17, UPT, UPT, UR8, 0x24000, URZ ;  /* 0x0002400008110890 */ /* 0x000fe4000fffe0ff */
[----:B------:R2:W-:Y:S01]  /*19f0*/  @!P3 SYNCS.ARRIVE.TRANS64 RZ, [UR8+0x24000], R3 ;  /* 0x02400003ffffb9a7 */ /* 0x0005e20008000008 */
[----:B------:R-:W-:Y:S01]  /*1a00*/  @UP0 UMOV UR18, URZ ;  /* 0x000000ff00120c82 */ /* 0x000fe20008000000 */
[----:B------:R-:W-:Y:S01]  /*1a10*/  BAR.SYNC.DEFER_BLOCKING 0x0 ;  /* 0x0000000000007b1d */ /* 0x000fe20000010000 */
[----:B------:R-:W-:-:S05]  /*1a20*/  UISETP.NE.U32.AND UP0, UPT, UR9, URZ, UPT ;  /* 0x000000ff0900728c */ /* 0x000fca000bf05070 */
[----:B------:R-:W-:Y:S01]  /*1a30*/  VOTEU.ANY UP1, P0 ;  /* 0x0000000000ff7886 */ /* 0x000fe20000020100 */
[----:B------:R-:W-:-:S04]  /*1a40*/  VOTEU.ANY UP3, P0 ;  /* 0x0000000000ff7886 */ /* 0x000fc80000060100 */
[----:B------:R-:W-:Y:S01]  /*1a50*/  @UP1 UIADD3 UR29, UPT, UPT, UR8, 0x24000, URZ ;  /* 0x00024000081d1890 */ /* 0x000fe2000fffe0ff */
[----:B------:R-:W-:Y:S01]  /*1a60*/  @UP1 UMOV UR31, URZ ;  /* 0x000000ff001f1c82 */ /* 0x000fe20008000000 */
[----:B------:R2:W-:Y:S01]  /*1a70*/  @UP2 UTMALDG.2D [UR16], [UR22] ;  /* 0x00000010160025b4 */ /* 0x0005e20008008000 */
[----:B------:R3:W-:Y:S06]  /*1a80*/  MEMBAR.ALL.CTA ;  /* 0x0000000000007992 */ /* 0x0007ec0000008000 */
[----:B---3--:R-:W3:Y:S02]  /*1a90*/  FENCE.VIEW.ASYNC.S ;  /* 0x00000000000073c6 */ /* 0x008ee40000000000 */
[----:B---3--:R-:W-:Y:S06]  /*1aa0*/  BAR.SYNC.DEFER_BLOCKING 0x0 ;  /* 0x0000000000007b1d */ /* 0x008fec0000010000 */
[----:B------:R2:W-:Y:S02]  /*1ab0*/  @UP3 UTMALDG.2D [UR28], [UR20] ;  /* 0x0000001c140035b4 */ /* 0x0005e40008008000 */
[----:B------:R-:W-:Y:S06]  /*1ac0*/  BAR.SYNC.DEFER_BLOCKING 0x0 ;  /* 0x0000000000007b1d */ /* 0x000fec0000010000 */
[----:B------:R-:W3:Y:S02]  /*1ad0*/  SYNCS.PHASECHK.TRANS64.TRYWAIT P0, [UR8+0x24000], RZ ;  /* 0x024000ffff0075a7 */ /* 0x000ee40008001108 */
[----:B--23--:R-:W-:Y:S05]  /*1ae0*/  @!P0 BRA `(.L_x_58) ;  /* 0x0000001400d88947 */ /* 0x00cfea0003800000 */
.L_x_74:
[----:B------:R-:W-:Y:S05]  /*1af0*/  BRA.U UP0, `(.L_x_59) ;  /* 0x0000000100787547 */ /* 0x000fea000b800000 */
[----:B------:R-:W-:Y:S02]  /*1b00*/  USHF.R.U32.HI UR14, URZ, 0x4, UR16 ;  /* 0x00000004ff0e7899 */ /* 0x000fe40008011610 */
[----:B------:R-:W-:Y:S02]  /*1b10*/  USHF.R.U32.HI UR13, URZ, 0x4, UR8 ;  /* 0x00000004ff0d7899 */ /* 0x000fe40008011608 */
[----:B------:R-:W-:Y:S02]  /*1b20*/  USGXT.U32 UR14, UR14, 0xe ;  /* 0x0000000e0e0e789a */ /* 0x000fe40008000000 */
[----:B------:R-:W-:Y:S02]  /*1b30*/  USGXT.U32 UR13, UR13, 0xe ;  /* 0x0000000e0d0d789a */ /* 0x000fe40008000000 */
[----:B------:R-:W-:Y:S02]  /*1b40*/  UIADD3 UR30, UP0, UPT, UR14, 0x2, URZ ;  /* 0x000000020e1e7890 */ /* 0x000fe4000ff1e0ff */
[----:B------:R-:W-:Y:S01]  /*1b50*/  UIADD3 UR32, UP1, UPT, UR13, 0x4000100, URZ ;  /* 0x040001000d207890 */ /* 0x000fe2000ff3e0ff */
[----:B------:R-:W-:Y:S01]  /*1b60*/  UMOV UR4, URZ ;  /* 0x000000ff00047c82 */ /* 0x000fe20008000000 */
[----:B------:R-:W-:Y:S01]  /*1b70*/  UMOV UR5, URZ ;  /* 0x000000ff00057c82 */ /* 0x000fe20008000000 */
[----:B------:R-:W-:-:S02]  /*1b80*/  UIADD3.X UR31, UPT, UPT, UR4, 0x40004040, URZ, UP0, !UPT ;  /* 0x40004040041f7890 */ /* 0x000fc400087fe4ff */
[----:B------:R-:W-:Y:S02]  /*1b90*/  UIADD3.X UR33, UPT, UPT, UR5, 0x40004040, URZ, UP1, !UPT ;  /* 0x4000404005217890 */ /* 0x000fe40008ffe4ff */
[----:B------:R-:W-:Y:S02]  /*1ba0*/  ULOP3.LUT UR4, UR13, 0x4000000, URZ, 0xfc, !UPT ;  /* 0x040000000d047892 */ /* 0x000fe4000f8efcff */
[----:B------:R-:W-:Y:S02]  /*1bb0*/  UIADD3.64 UR16, UPT, UPT, UR30, 0x2, URZ ;  /* 0x000000021e107897 */ /* 0x000fe4000fffe0ff */
[----:B------:R-:W-:Y:S02]  /*1bc0*/  UIADD3.64 UR18, UPT, UPT, UR32, 0x100, URZ ;  /* 0x0000010020127897 */ /* 0x000fe4000fffe0ff */
[----:B------:R-:W-:Y:S02]  /*1bd0*/  UIADD3.64 UR26, UPT, UPT, UR30, 0x4, URZ ;  /* 0x000000041e1a7897 */ /* 0x000fe4000fffe0ff */
[----:B------:R-:W-:Y:S01]  /*1be0*/  UIADD3.64 UR28, UPT, UPT, UR32, 0x200, URZ ;  /* 0x00000200201c7897 */ /* 0x000fe2000fffe0ff */
[----:B------:R-:W-:Y:S01]  /*1bf0*/  UMOV UR34, 0x0 ;  /* 0x0000000000227882 */ /* 0x000fe20000000000 */
[----:B------:R-:W-:Y:S01]  /*1c00*/  UMOV UR35, 0x8410010 ;  /* 0x0841001000237882 */ /* 0x000fe20000000000 */
[----:B------:R-:W-:Y:S01]  /*1c10*/  UMOV UR15, 0x40004040 ;  /* 0x40004040000f7882 */ /* 0x000fe20000000000 */
[----:B------:R-:W-:Y:S01]  /*1c20*/  UMOV UR5, 0x40004040 ;  /* 0x4000404000057882 */ /* 0x000fe20000000000 */
[----:B------:R-:W-:Y:S01]  /*1c30*/  UMOV UR36, 0x0 ;  /* 0x0000000000247882 */ /* 0x000fe20000000000 */
[----:B------:R-:W-:Y:S01]  /*1c40*/  UMOV UR37, 0x8410010 ;  /* 0x0841001000257882 */ /* 0x000fe20000000000 */
[----:B------:R-:W-:Y:S01]  /*1c50*/  UMOV UR38, 0x0 ;  /* 0x0000000000267882 */ /* 0x000fe20000000000 */
[----:B------:R-:W-:Y:S01]  /*1c60*/  UMOV UR39, 0x8410010 ;  /* 0x0841001000277882 */ /* 0x000fe20000000000 */
[----:B------:R2:W-:Y:S01]  /*1c70*/  UTCQMMA gdesc[UR14], gdesc[UR4], tmem[UR24], tmem[UR34], idesc[UR35], !UPT ;  /* 0x00ff22040e0075ea */ /* 0x0005e2000f800318 */
[----:B------:R-:W-:Y:S01]  /*1c80*/  UMOV UR40, 0x0 ;  /* 0x0000000000287882 */ /* 0x000fe20000000000 */
[----:B------:R-:W-:Y:S01]  /*1c90*/  UMOV UR41, 0x8410010 ;  /* 0x0841001000297882 */ /* 0x000fe20000000000 */
[----:B------:R2:W-:Y:S01]  /*1ca0*/  UTCQMMA gdesc[UR30], gdesc[UR32], tmem[UR24], tmem[UR36], idesc[UR37], UPT ;  /* 0x00ff24201e0075ea */ /* 0x0005e2000b800318 */
[----:B------:R2:W-:Y:S01]  /*1cb0*/  UTCQMMA gdesc[UR16], gdesc[UR18], tmem[UR24], tmem[UR38], idesc[UR39], UPT ;  /* 0x00ff2612100075ea */ /* 0x0005e2000b800318 */
[----:B------:R2:W-:Y:S01]  /*1cc0*/  UTCQMMA gdesc[UR26], gdesc[UR28], tmem[UR24], tmem[UR40], idesc[UR41], UPT ;  /* 0x00ff281c1a0075ea */ /* 0x0005e2000b800318 */
[----:B------:R-:W-:Y:S01]  /*1cd0*/  NOP ;  /* 0x0000000000007918 */ /* 0x000fe20000000000 */
.L_x_59:
[----:B------:R-:W-:Y:S01]  /*1ce0*/  ELECT P0, URZ, PT ;  /* 0x0000000000ff782f */ /* 0x000fe20003800000 */
[----:B--2---:R-:W-:Y:S01]  /*1cf0*/  UMOV UR4, UR6 ;  /* 0x0000000600047c82 */ /* 0x004fe20008000000 */
[----:B------:R-:W-:Y:S02]  /*1d00*/  UMOV UR5, URZ ;  /* 0x000000ff00057c82 */ /* 0x000fe40008000000 */
[----:B------:R-:W-:-:S13]  /*1d10*/  ISETP.LT.U32.AND P0, PT, R2, 0x20, P0 ;  /* 0x000000200200780c */ /* 0x000fda0000701070 */
[----:B------:R-:W-:Y:S01]  /*1d20*/  VOTEU.ANY UP0, P0 ;  /* 0x0000000000ff7886 */ /* 0x000fe20000000100 */
[----:B------:R-:W-:Y:S01]  /*1d30*/  VOTEU.ANY UP1, P0 ;  /* 0x0000000000ff7886 */ /* 0x000fe20000020100 */
[----:B------:R-:W-:-:S03]  /*1d40*/  ISETP.GE.U32.AND P0, PT, R12, 0x81, PT ;  /* 0x000000810c00780c */ /* 0x000fc60003f06070 */
[----:B------:R-:W-:Y:S02]  /*1d50*/  @UP0 UMOV UR4, UR4 ;  /* 0x0000000400040c82 */ /* 0x000fe40008000000 */
[----:B------:R2:W-:Y:S01]  /*1d60*/  @UP1 UTCBAR [UR4], URZ ;  /* 0x000000ff040013e9 */ /* 0x0005e200080000ff */
[----:B------:R-:W-:Y:S06]  /*1d70*/  BAR.SYNC.DEFER_BLOCKING 0x0 ;  /* 0x0000000000007b1d */ /* 0x000fec0000010000 */
[----:B------:R-:W3:Y:S02]  /*1d80*/  SYNCS.PHASECHK.TRANS64.TRYWAIT P1, [UR8+0x24020], RZ ;  /* 0x024020ffff0075a7 */ /* 0x000ee40008021108 */
[----:B--23--:R-:W-:Y:S05]  /*1d90*/  @!P1 BRA `(.L_x_60) ;  /* 0x0000001400389947 */ /* 0x00cfea0003800000 */
.L_x_75:
[----:B------:R-:W-:Y:S01]  /*1da0*/  IMAD.MOV.U32 R3, RZ, RZ, RZ ;  /* 0x000000ffff037224 */ /* 0x000fe200078e00ff */
[----:B------:R-:W-:Y:S06]  /*1db0*/  @!P0 BRA `(.L_x_57) ;  /* 0x0000000400648947 */ /* 0x000fec0003800000 */
[----:B------:R-:W2:Y:S01]  /*1dc0*/  LDCU UR25, c[0x0][0x3a0] ;  /* 0x00007400ff1977ac */ /* 0x000ea20008000800 */
[----:B------:R-:W-:Y:S01]  /*1dd0*/  UMOV UR13, 0x1 ;  /* 0x00000001000d7882 */ /* 0x000fe20000000000 */
[----:B------:R-:W-:-:S05]  /*1de0*/  UMOV UR6, 0x80 ;  /* 0x0000008000067882 */ /* 0x000fca0000000000 */
.L_x_64:
[----:B------:R-:W-:Y:S01]  /*1df0*/  BAR.SYNC.DEFER_BLOCKING 0x0 ;  /* 0x0000000000007b1d */ /* 0x000fe20000010000 */
[----:B------:R-:W-:Y:S01]  /*1e00*/  ULEA UR17, UR13, UR8, 0x3 ;  /* 0x000000080d117291 */ /* 0x000fe2000f8e18ff */
[----:B-----5:R-:W-:Y:S01]  /*1e10*/  @!P3 IMAD.MOV.U32 R4, RZ, RZ, 0xc000 ;  /* 0x0000c000ff04b424 */ /* 0x020fe200078e00ff */
[----:B------:R-:W-:Y:S01]  /*1e20*/  ELECT P1, URZ, PT ;  /* 0x0000000000ff782f */ /* 0x000fe20003820000 */
[----:B------:R-:W-:-:S03]  /*1e30*/  ULEA UR4, UR13, UR8, 0xe ;  /* 0x000000080d047291 */ /* 0x000fc6000f8e70ff */
[----:B------:R-:W-:Y:S02]  /*1e40*/  ISETP.LT.U32.AND P1, PT, R2, 0x20, P1 ;  /* 0x000000200200780c */ /* 0x000fe40000f21070 */
[----:B------:R-:W-:Y:S01]  /*1e50*/  ELECT P0, URZ, PT ;  /* 0x0000000000ff782f */ /* 0x000fe20003800000 */
[----:B------:R-:W-:-:S03]  /*1e60*/  UIADD3 UR4, UPT, UPT, UR4, 0x18000, URZ ;  /* 0x0001800004047890 */ /* 0x000fc6000fffe0ff */
[----:B------:R-:W-:Y:S01]  /*1e70*/  ISETP.LT.U32.AND P0, PT, R2, 0x40, P0 ;  /* 0x000000400200780c */ /* 0x000fe20000701070 */
[----:B------:R-:W-:Y:S02]  /*1e80*/  ULEA UR14, UR13, UR8, 0xf ;  /* 0x000000080d0e7291 */ /* 0x000fe4000f8e78ff */
[----:B------:R-:W-:Y:S01]  /*1e90*/  ULOP3.LUT UR15, UR9, 0x1, URZ, 0xc0, !UPT ;  /* 0x00000001090f7892 */ /* 0x000fe2000f8ec0ff */
[----:B------:R-:W-:-:S03]  /*1ea0*/  UMOV UR31, UR6 ;  /* 0x00000006001f7c82 */ /* 0x000fc60008000000 */
[----:B------:R-:W-:Y:S01]  /*1eb0*/  ULEA UR28, UR15, UR14, 0xe ;  /* 0x0000000e0f1c7291 */ /* 0x000fe2000f8e70ff */
[----:B------:R-:W-:Y:S01]  /*1ec0*/  VOTEU.ANY UP0, P1 ;  /* 0x0000000000ff7886 */ /* 0x000fe20000800100 */
[----:B------:R-:W-:Y:S01]  /*1ed0*/  ULEA UR30, UR15, UR12, 0x7 ;  /* 0x0000000c0f1e7291 */ /* 0x000fe2000f8e38ff */
[----:B------:R3:W-:Y:S03]  /*1ee0*/  @!P3 SYNCS.ARRIVE.TRANS64 RZ, [UR17+0x24000], R4 ;  /* 0x02400004ffffb9a7 */ /* 0x0007e60008000011 */
[----:B------:R-:W-:Y:S01]  /*1ef0*/  VOTEU.ANY UP1, P0 ;  /* 0x0000000000ff7886 */ /* 0x000fe20000020100 */
[----:B------:R-:W-:Y:S01]  /*1f00*/  @UP0 UIADD3 UR5, UPT, UPT, UR17, 0x24000, URZ ;  /* 0x0002400011050890 */ /* 0x000fe2000fffe0ff */
[----:B------:R-:W-:Y:S01]  /*1f10*/  VOTEU.ANY UP0, P1 ;  /* 0x0000000000ff7886 */ /* 0x000fe20000800100 */
[----:B------:R-:W-:Y:S02]  /*1f20*/  BAR.SYNC.DEFER_BLOCKING 0x0 ;  /* 0x0000000000007b1d */ /* 0x000fe40000010000 */
[----:B------:R-:W-:Y:S01]  /*1f30*/  @UP1 UIADD3 UR29, UPT, UPT, UR17, 0x24000, URZ ;  /* 0x00024000111d1890 */ /* 0x000fe2000fffe0ff */
[----:B---3--:R-:W-:-:S03]  /*1f40*/  IMAD.U32 R4, R3, -0x80000000, RZ ;  /* 0x8000000003047824 */ /* 0x008fc600078e00ff */
[----:B------:R-:W-:Y:S01]  /*1f50*/  VOTEU.ANY UP1, P0 ;  /* 0x0000000000ff7886 */ /* 0x000fe20000020100 */
[----:B------:R3:W-:Y:S01]  /*1f60*/  @UP0 UTMALDG.2D [UR4], [UR22] ;  /* 0x00000004160005b4 */ /* 0x0007e20008008000 */
[----:B------:R-:W-:Y:S01]  /*1f70*/  UISETP.NE.U32.AND UP0, UPT, UR9, URZ, UPT ;  /* 0x000000ff0900728c */ /* 0x000fe2000bf05070 */
[----:B------:R4:W-:Y:S06]  /*1f80*/  MEMBAR.ALL.CTA ;  /* 0x0000000000007992 */ /* 0x0009ec0000008000 */
[----:B----4-:R-:W4:Y:S02]  /*1f90*/  FENCE.VIEW.ASYNC.S ;  /* 0x00000000000073c6 */ /* 0x010f240000000000 */
[----:B----4-:R-:W-:Y:S06]  /*1fa0*/  BAR.SYNC.DEFER_BLOCKING 0x0 ;  /* 0x0000000000007b1d */ /* 0x010fec0000010000 */
[----:B------:R3:W-:Y:S02]  /*1fb0*/  @UP1 UTMALDG.2D [UR28], [UR20] ;  /* 0x0000001c140015b4 */ /* 0x0007e40008008000 */
[----:B------:R-:W-:Y:S06]  /*1fc0*/  BAR.SYNC.DEFER_BLOCKING 0x0 ;  /* 0x0000000000007b1d */ /* 0x000fec0000010000 */
[----:B------:R-:W4:Y:S02]  /*1fd0*/  SYNCS.PHASECHK.TRANS64.TRYWAIT P0, [UR17+0x24000], R4 ;  /* 0x02400004ff0075a7 */ /* 0x000f240008001111 */
[----:B---34-:R-:W-:Y:S05]  /*1fe0*/  @!P0 BRA `(.L_x_61) ;  /* 0x0000001000b08947 */ /* 0x018fea0003800000 */
.L_x_76:
        /* <DEDUP_REMOVED lines=11> */
[----:B------:R-:W-:Y:S02]  /*20a0*/  UIADD3 UR28, UP0, UPT, UR18, 0x2, URZ ;  /* 0x00000002121c7890 */ /* 0x000fe4000ff1e0ff */
[----:B------:R-:W-:Y:S02]  /*20b0*/  UIADD3 UR30, UP1, UPT, UR26, 0x100, URZ ;  /* 0x000001001a1e7890 */ /* 0x000fe4000ff3e0ff */
[----:B------:R-:W-:Y:S02]  /*20c0*/  UIADD3 UR32, UP2, UPT, UR18, 0x4, URZ ;  /* 0x0000000412207890 */ /* 0x000fe4000ff5e0ff */
[----:B------:R-:W-:Y:S02]  /*20d0*/  UIADD3 UR34, UP3, UPT, UR26, 0x200, URZ ;  /* 0x000002001a227890 */ /* 0x000fe4000ff7e0ff */
[----:B------:R-:W-:-:S02]  /*20e0*/  ULOP3.LUT UR4, UR15, 0x4000000, URZ, 0xfc, !UPT ;  /* 0x040000000f047892 */ /* 0x000fc4000f8efcff */
[----:B------:R-:W-:Y:S02]  /*20f0*/  UIADD3.X UR29, UPT, UPT, UR19, URZ, URZ, UP0, !UPT ;  /* 0x000000ff131d7290 */ /* 0x000fe400087fe4ff */
[----:B------:R-:W-:Y:S02]  /*2100*/  UIADD3.X UR31, UPT, UPT, UR27, URZ, URZ, UP1, !UPT ;  /* 0x000000ff1b1f7290 */ /* 0x000fe40008ffe4ff */
[----:B------:R-:W-:Y:S02]  /*2110*/  UIADD3.X UR33, UPT, UPT, UR19, URZ, URZ, UP2, !UPT ;  /* 0x000000ff13217290 */ /* 0x000fe400097fe4ff */
[----:B------:R-:W-:Y:S01]  /*2120*/  UIADD3.X UR35, UPT, UPT, UR27, URZ, URZ, UP3, !UPT ;  /* 0x000000ff1b237290 */ /* 0x000fe20009ffe4ff */
        /* <DEDUP_REMOVED lines=8> */
[----:B------:R3:W-:Y:S01]  /*21b0*/  UTCQMMA gdesc[UR14], gdesc[UR4], tmem[UR24], tmem[UR36], idesc[UR37], UPT ;  /* 0x00ff24040e0075ea */ /* 0x0007e2000b800318 */
[----:B------:R-:W-:Y:S01]  /*21c0*/  UMOV UR42, 0x0 ;  /* 0x00000000002a7882 */ /* 0x000fe20000000000 */
[----:B------:R-:W-:Y:S01]  /*21d0*/  UMOV UR43, 0x8410010 ;  /* 0x08410010002b7882 */ /* 0x000fe20000000000 */
[----:B------:R3:W-:Y:S01]  /*21e0*/  UTCQMMA gdesc[UR18], gdesc[UR26], tmem[UR24], tmem[UR38], idesc[UR39], UPT ;  /* 0x00ff261a120075ea */ /* 0x0007e2000b800318 */
[----:B------:R3:W-:Y:S01]  /*21f0*/  UTCQMMA gdesc[UR28], gdesc[UR30], tmem[UR24], tmem[UR40], idesc[UR41], UPT ;  /* 0x00ff281e1c0075ea */ /* 0x0007e2000b800318 */
[----:B------:R3:W-:Y:S01]  /*2200*/  UTCQMMA gdesc[UR32], gdesc[UR34], tmem[UR24], tmem[UR42], idesc[UR43], UPT ;  /* 0x00ff2a22200075ea */ /* 0x0007e2000b800318 */
[----:B------:R-:W-:Y:S01]  /*2210*/  NOP ;  /* 0x0000000000007918 */ /* 0x000fe20000000000 */
.L_x_62:
[----:B------:R-:W-:Y:S01]  /*2220*/  ELECT P0, URZ, PT ;  /* 0x0000000000ff782f */ /* 0x000fe20003800000 */
[----:B---3--:R-:W-:-:S03]  /*2230*/  UIADD3 UR4, UPT, UPT, UR17, 0x24020, URZ ;  /* 0x0002402011047890 */ /* 0x008fc6000fffe0ff */
[----:B------:R-:W-:Y:S01]  /*2240*/  ISETP.LT.U32.AND P0, PT, R2, 0x20, P0 ;  /* 0x000000200200780c */ /* 0x000fe20000701070 */
[----:B------:R-:W-:-:S12]  /*2250*/  UMOV UR5, URZ ;  /* 0x000000ff00057c82 */ /* 0x000fd80008000000 */
[----:B------:R-:W-:Y:S01]  /*2260*/  VOTEU.ANY UP0, P0 ;  /* 0x0000000000ff7886 */ /* 0x000fe20000000100 */
[----:B------:R-:W-:-:S04]  /*2270*/  VOTEU.ANY UP1, P0 ;  /* 0x0000000000ff7886 */ /* 0x000fc80000020100 */
[----:B------:R-:W-:Y:S02]  /*2280*/  @UP0 UMOV UR4, UR4 ;  /* 0x0000000400040c82 */ /* 0x000fe40008000000 */
[----:B------:R3:W-:Y:S01]  /*2290*/  @UP1 UTCBAR [UR4], URZ ;  /* 0x000000ff040013e9 */ /* 0x0007e200080000ff */
[----:B------:R-:W-:Y:S06]  /*22a0*/  BAR.SYNC.DEFER_BLOCKING 0x0 ;  /* 0x0000000000007b1d */ /* 0x000fec0000010000 */
[----:B------:R-:W4:Y:S02]  /*22b0*/  SYNCS.PHASECHK.TRANS64.TRYWAIT P0, [UR17+0x24020], R4 ;  /* 0x02402004ff0075a7 */ /* 0x000f240008001111 */
[----:B---34-:R-:W-:Y:S05]  /*22c0*/  @!P0 BRA `(.L_x_63) ;  /* 0x0000001000048947 */ /* 0x018fea0003800000 */
.L_x_77:
[----:B------:R-:W-:Y:S02]  /*22d0*/  UIADD3 UR13, UPT, UPT, UR13, 0x1, URZ ;  /* 0x000000010d0d7890 */ /* 0x000fe4000fffe0ff */
[----:B------:R-:W-:Y:S02]  /*22e0*/  UIADD3 UR6, UPT, UPT, UR6, 0x80, URZ ;  /* 0x0000008006067890 */ /* 0x000fe4000fffe0ff */
[----:B------:R-:W-:-:S04]  /*22f0*/  UISETP.NE.U32.AND UP0, UPT, UR13, 0x3, UPT ;  /* 0x000000030d00788c */ /* 0x000fc8000bf05070 */
[----:B------:R-:W-:Y:S02]  /*2300*/  USEL UR13, UR13, URZ, UP0 ;  /* 0x000000ff0d0d7287 */ /* 0x000fe40008000000 */
[----:B------:R-:W-:Y:S02]  /*2310*/  USEL UR4, URZ, 0x1, UP0 ;  /* 0x00000001ff047887 */ /* 0x000fe40008000000 */
[----:B--2---:R-:W-:-:S04]  /*2320*/  UISETP.GE.AND UP0, UPT, UR6, UR25, UPT ;  /* 0x000000190600728c */ /* 0x004fc8000bf06270 */
[----:B------:R-:W-:-:S05]  /*2330*/  LOP3.LUT R3, R3, UR4, RZ, 0x3c, !PT ;  /* 0x0000000403037c12 */ /* 0x000fca000f8e3cff */
[----:B------:R-:W-:Y:S05]  /*2340*/  BRA.U !UP0, `(.L_x_64) ;  /* 0xfffffff908a87547 */ /* 0x000fea000b83ffff */
.L_x_57:
[----:B---34-:R-:W-:Y:S06]  /*2350*/  BAR.SYNC.DEFER_BLOCKING 0x0 ;  /* 0x0000000000007b1d */ /* 0x018fec0000010000 */
[----:B------:R-:W-:Y:S04]  /*2360*/  BSSY.RECONVERGENT B3, `(.L_x_65) ;  /* 0x0000004000037945 */ /* 0x000fe80003800200 */
[----:B------:R-:W-:Y:S05]  /*2370*/  @P3 BRA `(.L_x_66) ;  /* 0x0000000000083947 */ /* 0x000fea0003800000 */
[----:B------:R-:W2:Y:S02]  /*2380*/  SYNCS.CCTL.IV [UR8+0x24000] ;  /* 0x02400000ff0079b1 */ /* 0x000ea40008000008 */
[----:B--2---:R-:W2:Y:S02]  /*2390*/  SYNCS.CCTL.IV [UR8+0x24020] ;  /* 0x02402000ff0079b1 */ /* 0x004ea40008000008 */
.L_x_66:
[----:B------:R-:W-:Y:S05]  /*23a0*/  BSYNC.RECONVERGENT B3 ;  /* 0x0000000000037941 */ /* 0x000fea0003800200 */
.L_x_65:
[----:B--2---:R-:W-:Y:S06]  /*23b0*/  BAR.SYNC.DEFER_BLOCKING 0x0 ;  /* 0x0000000000007b1d */ /* 0x004fec0000010000 */
[----:B------:R-:W-:Y:S04]  /*23c0*/  BSSY.RECONVERGENT B3, `(.L_x_67) ;  /* 0x0000004000037945 */ /* 0x000fe80003800200 */
[----:B------:R-:W-:Y:S05]  /*23d0*/  @P3 BRA `(.L_x_68) ;  /* 0x0000000000083947 */ /* 0x000fea0003800000 */
[----:B------:R-:W2:Y:S02]  /*23e0*/  SYNCS.CCTL.IV [UR8+0x24008] ;  /* 0x02400800ff0079b1 */ /* 0x000ea40008000008 */
[----:B--2---:R-:W2:Y:S02]  /*23f0*/  SYNCS.CCTL.IV [UR8+0x24028] ;  /* 0x02402800ff0079b1 */ /* 0x004ea40008000008 */
.L_x_68:
[----:B------:R-:W-:Y:S05]  /*2400*/  BSYNC.RECONVERGENT B3 ;  /* 0x0000000000037941 */ /* 0x000fea0003800200 */
.L_x_67:
[----:B--2---:R-:W-:Y:S06]  /*2410*/  BAR.SYNC.DEFER_BLOCKING 0x0 ;  /* 0x0000000000007b1d */ /* 0x004fec0000010000 */
[----:B------:R-:W-:Y:S04]  /*2420*/  BSSY.RECONVERGENT B3, `(.L_x_69) ;  /* 0x0000004000037945 */ /* 0x000fe80003800200 */
[----:B------:R-:W-:Y:S05]  /*2430*/  @P3 BRA `(.L_x_70) ;  /* 0x0000000000083947 */ /* 0x000fea0003800000 */
[----:B------:R-:W2:Y:S02]  /*2440*/  SYNCS.CCTL.IV [UR8+0x24010] ;  /* 0x02401000ff0079b1 */ /* 0x000ea40008000008 */
[----:B--2---:R-:W2:Y:S02]  /*2450*/  SYNCS.CCTL.IV [UR8+0x24030] ;  /* 0x02403000ff0079b1 */ /* 0x004ea40008000008 */
.L_x_70:
[----:B------:R-:W-:Y:S05]  /*2460*/  BSYNC.RECONVERGENT B3 ;  /* 0x0000000000037941 */ /* 0x000fea0003800200 */
.L_x_69:
[----:B------:R-:W-:Y:S01]  /*2470*/  USHF.L.U32 UR4, UR9, 0x15, URZ ;  /* 0x0000001509047899 */ /* 0x000fe200080006ff */
[----:B------:R-:W-:Y:S01]  /*2480*/  IMAD.SHL.U32 R3, R0, 0x80, RZ ;  /* 0x0000008000037824 */ /* 0x000fe200078e00ff */
[----:B------:R-:W-:Y:S02]  /*2490*/  ELECT P0, URZ, PT ;  /* 0x0000000000ff782f */ /* 0x000fe40003800000 */
[----:B------:R-:W-:Y:S02]  /*24a0*/  ULOP3.LUT UR4, UR4, 0x600000, URZ, 0xc0, !UPT ;  /* 0x0060000004047892 */ /* 0x000fe4000f8ec0ff */
[----:B------:R-:W-:Y:S01]  /*24b0*/  ISETP.LT.U32.AND P0, PT, R2, 0x40, P0 ;  /* 0x000000400200780c */ /* 0x000fe20000701070 */
[----:B------:R-:W-:Y:S02]  /*24c0*/  ULOP3.LUT UR9, UR9, 0x1, URZ, 0xc0, !UPT ;  /* 0x0000000109097892 */ /* 0x000fe4000f8ec0ff */
[----:B------:R-:W-:Y:S02]  /*24d0*/  UIADD3 UR4, UPT, UPT, UR24, UR4, URZ ;  /* 0x0000000418047290 */ /* 0x000fe4000fffe0ff */
[----:B------:R-:W-:Y:S01]  /*24e0*/  ULEA UR5, UR9, UR12, 0x7 ;  /* 0x0000000c09057291 */ /* 0x000fe2000f8e38ff */
[----:B------:R-:W-:-:S06]  /*24f0*/  UMOV UR6, UR7 ;  /* 0x0000000700067c82 */ /* 0x000fcc0008000000 */
[----:B------:R-:W3:Y:S01]  /*2500*/  LDTM.x64 R100, tmem[UR4] ;  /* 0x00000004006479ee */ /* 0x000ee20008340000 */
[----:B------:R-:W-:Y:S01]  /*2510*/  VOTEU.ANY UP1, P0 ;  /* 0x0000000000ff7886 */ /* 0x000fe20000020100 */
[----:B------:R-:W-:Y:S01]  /*2520*/  VOTEU.ANY UP0, P0 ;  /* 0x0000000000ff7886 */ /* 0x000fe20000000100 */
[----:B---3--:R-:W-:Y:S02]  /*2530*/  F2FP.SATFINITE.E4M3.F32.PACK_AB_MERGE_C R102, R103, R102, RZ ;  /* 0x000000666766723e */ /* 0x008fe400048070ff */
[----:B------:R-:W-:Y:S02]  /*2540*/  F2FP.SATFINITE.E4M3.F32.PACK_AB_MERGE_C R106, R107, R106, RZ ;  /* 0x0000006a6b6a723e */ /* 0x000fe400048070ff */
[----:B------:R-:W-:Y:S02]  /*2550*/  F2FP.SATFINITE.E4M3.F32.PACK_AB_MERGE_C R164, R101, R100, R102 ;  /* 0x0000006465a4723e */ /* 0x000fe40004807066 */
[----:B------:R-:W3:Y:S01]  /*2560*/  LDTM.x64 R40, tmem[UR4+0x40] ;  /* 0x00004004002879ee */ /* 0x000ee20008340000 */
[----:B------:R-:W-:-:S02]  /*2570*/  F2FP.SATFINITE.E4M3.F32.PACK_AB_MERGE_C R110, R111, R110, RZ ;  /* 0x0000006e6f6e723e */ /* 0x000fc400048070ff */
[----:B------:R-:W-:Y:S02]  /*2580*/  F2FP.SATFINITE.E4M3.F32.PACK_AB_MERGE_C R114, R115, R114, RZ ;  /* 0x000000727372723e */ /* 0x000fe400048070ff */
[----:B------:R-:W-:Y:S02]  /*2590*/  F2FP.SATFINITE.E4M3.F32.PACK_AB_MERGE_C R165, R105, R104, R106 ;  /* 0x0000006869a5723e */ /* 0x000fe4000480706a */
[----:B------:R-:W-:Y:S02]  /*25a0*/  F2FP.SATFINITE.E4M3.F32.PACK_AB_MERGE_C R166, R109, R108, R110 ;  /* 0x0000006c6da6723e */ /* 0x000fe4000480706e */
[----:B------:R-:W-:Y:S02]  /*25b0*/  F2FP.SATFINITE.E4M3.F32.PACK_AB_MERGE_C R167, R113, R112, R114 ;  /* 0x0000007071a7723e */ /* 0x000fe40004807072 */
[----:B------:R-:W-:Y:S02]  /*25c0*/  F2FP.SATFINITE.E4M3.F32.PACK_AB_MERGE_C R118, R119, R118, RZ ;  /* 0x000000767776723e */ /* 0x000fe400048070ff */
[----:B------:R-:W-:-:S02]  /*25d0*/  F2FP.SATFINITE.E4M3.F32.PACK_AB_MERGE_C R122, R123, R122, RZ ;  /* 0x0000007a7b7a723e */ /* 0x000fc400048070ff */
[----:B------:R-:W-:Y:S02]  /*25e0*/  F2FP.SATFINITE.E4M3.F32.PACK_AB_MERGE_C R126, R127, R126, RZ ;  /* 0x0000007e7f7e723e */ /* 0x000fe400048070ff */
[----:B------:R-:W-:Y:S02]  /*25f0*/  F2FP.SATFINITE.E4M3.F32.PACK_AB_MERGE_C R119, R131, R130, RZ ;  /* 0x000000828377723e */ /* 0x000fe400048070ff */
[----:B------:R-:W-:Y:S02]  /*2600*/  F2FP.SATFINITE.E4M3.F32.PACK_AB_MERGE_C R134, R135, R134, RZ ;  /* 0x000000868786723e */ /* 0x000fe400048070ff */
[----:B------:R-:W-:Y:S02]  /*2610*/  F2FP.SATFINITE.E4M3.F32.PACK_AB_MERGE_C R138, R139, R138, RZ ;  /* 0x0000008a8b8a723e */ /* 0x000fe400048070ff */
[----:B------:R-:W-:Y:S02]  /*2620*/  F2FP.SATFINITE.E4M3.F32.PACK_AB_MERGE_C R142, R143, R142, RZ ;  /* 0x0000008e8f8e723e */ /* 0x000fe400048070ff */
[----:B---3--:R-:W-:-:S02]  /*2630*/  F2FP.SATFINITE.E4M3.F32.PACK_AB_MERGE_C R42, R43, R42, RZ ;  /* 0x0000002a2b2a723e */ /* 0x008fc400048070ff */
[----:B------:R-:W-:Y:S02]  /*2640*/  F2FP.SATFINITE.E4M3.F32.PACK_AB_MERGE_C R46, R47, R46, RZ ;  /* 0x0000002e2f2e723e */ /* 0x000fe400048070ff */
[----:B------:R-:W-:Y:S02]  /*2650*/  F2FP.SATFINITE.E4M3.F32.PACK_AB_MERGE_C R50, R51, R50, RZ ;  /* 0x000000323332723e */ /* 0x000fe400048070ff */
[----:B------:R-:W-:Y:S02]  /*2660*/  F2FP.SATFINITE.E4M3.F32.PACK_AB_MERGE_C R54, R55, R54, RZ ;  /* 0x000000363736723e */ /* 0x000fe400048070ff */
[----:B------:R-:W-:Y:S02]  /*2670*/  F2FP.SATFINITE.E4M3.F32.PACK_AB_MERGE_C R58, R59, R58, RZ ;  /* 0x0000003a3b3a723e */ /* 0x000fe400048070ff */
[----:B------:R-:W-:Y:S02]  /*2680*/  F2FP.SATFINITE.E4M3.F32.PACK_AB_MERGE_C R62, R63, R62, RZ ;  /* 0x0000003e3f3e723e */ /* 0x000fe400048070ff */
[----:B------:R-:W-:-:S02]  /*2690*/  F2FP.SATFINITE.E4M3.F32.PACK_AB_MERGE_C R66, R67, R66, RZ ;  /* 0x000000424342723e */ /* 0x000fc400048070ff */
[----:B------:R-:W-:Y:S02]  /*26a0*/  F2FP.SATFINITE.E4M3.F32.PACK_AB_MERGE_C R70, R71, R70, RZ ;  /* 0x000000464746723e */ /* 0x000fe400048070ff */
[----:B------:R-:W-:Y:S02]  /*26b0*/  F2FP.SATFINITE.E4M3.F32.PACK_AB_MERGE_C R74, R75, R74, RZ ;  /* 0x0000004a4b4a723e */ /* 0x000fe400048070ff */
[----:B------:R-:W-:Y:S02]  /*26c0*/  F2FP.SATFINITE.E4M3.F32.PACK_AB_MERGE_C R104, R41, R40, R42 ;  /* 0x000000282968723e */ /* 0x000fe4000480702a */
[----:B------:R-:W-:Y:S02]  /*26d0*/  F2FP.SATFINITE.E4M3.F32.PACK_AB_MERGE_C R105, R45, R44, R46 ;  /* 0x0000002c2d69723e */ /* 0x000fe4000480702e */
[----:B------:R-:W-:Y:S02]  /*26e0*/  F2FP.SATFINITE.E4M3.F32.PACK_AB_MERGE_C R106, R49, R48, R50 ;  /* 0x00000030316a723e */ /* 0x000fe40004807032 */
[----:B------:R-:W-:-:S02]  /*26f0*/  F2FP.SATFINITE.E4M3.F32.PACK_AB_MERGE_C R107, R53, R52, R54 ;  /* 0x00000034356b723e */ /* 0x000fc40004807036 */
[----:B------:R-:W-:Y:S02]  /*2700*/  F2FP.SATFINITE.E4M3.F32.PACK_AB_MERGE_C R108, R57, R56, R58 ;  /* 0x00000038396c723e */ /* 0x000fe4000480703a */
[----:B------:R-:W-:Y:S02]  /*2710*/  F2FP.SATFINITE.E4M3.F32.PACK_AB_MERGE_C R109, R61, R60, R62 ;  /* 0x0000003c3d6d723e */ /* 0x000fe4000480703e */
[----:B------:R-:W-:Y:S02]  /*2720*/  F2FP.SATFINITE.E4M3.F32.PACK_AB_MERGE_C R110, R65, R64, R66 ;  /* 0x00000040416e723e */ /* 0x000fe40004807042 */
[----:B------:R-:W-:Y:S02]  /*2730*/  F2FP.SATFINITE.E4M3.F32.PACK_AB_MERGE_C R111, R69, R68, R70 ;  /* 0x00000044456f723e */ /* 0x000fe40004807046 */
[----:B------:R-:W-:Y:S02]  /*2740*/  F2FP.SATFINITE.E4M3.F32.PACK_AB_MERGE_C R112, R73, R72, R74 ;  /* 0x000000484970723e */ /* 0x000fe4000480704a */
[----:B------:R-:W3:Y:S01]  /*2750*/  LDTM.x64 R12, tmem[UR4+0x80] ;  /* 0x00008004000c79ee */ /* 0x000ee20008340000 */
[----:B------:R-:W-:-:S02]  /*2760*/  F2FP.SATFINITE.E4M3.F32.PACK_AB_MERGE_C R90, R91, R90, RZ ;  /* 0x0000005a5b5a723e */ /* 0x000fc400048070ff */
[----:B------:R-:W-:Y:S02]  /*2770*/  F2FP.SATFINITE.E4M3.F32.PACK_AB_MERGE_C R78, R79, R78, RZ ;  /* 0x0000004e4f4e723e */ /* 0x000fe400048070ff */
[----:B------:R-:W-:Y:S02]  /*2780*/  F2FP.SATFINITE.E4M3.F32.PACK_AB_MERGE_C R82, R83, R82, RZ ;  /* 0x000000525352723e */ /* 0x000fe400048070ff */
[----:B------:R-:W-:Y:S02]  /*2790*/  F2FP.SATFINITE.E4M3.F32.PACK_AB_MERGE_C R86, R87, R86, RZ ;  /* 0x000000565756723e */ /* 0x000fe400048070ff */
[----:B------:R-:W-:Y:S02]  /*27a0*/  F2FP.SATFINITE.E4M3.F32.PACK_AB_MERGE_C R94, R95, R94, RZ ;  /* 0x0000005e5f5e723e */ /* 0x000fe400048070ff */
[----:B------:R-:W-:Y:S02]  /*27b0*/  F2FP.SATFINITE.E4M3.F32.PACK_AB_MERGE_C R88, R89, R88, R90 ;  /* 0x000000585958723e */ /* 0x000fe4000480705a */
[----:B------:R-:W-:-:S02]  /*27c0*/  F2FP.SATFINITE.E4M3.F32.PACK_AB_MERGE_C R113, R77, R76, R78 ;  /* 0x0000004c4d71723e */ /* 0x000fc4000480704e */
[----:B------:R-:W-:Y:S02]  /*27d0*/  F2FP.SATFINITE.E4M3.F32.PACK_AB_MERGE_C R114, R81, R80, R82 ;  /* 0x000000505172723e */ /* 0x000fe40004807052 */
[----:B------:R-:W-:Y:S02]  /*27e0*/  F2FP.SATFINITE.E4M3.F32.PACK_AB_MERGE_C R115, R85, R84, R86 ;  /* 0x000000545573723e */ /* 0x000fe40004807056 */
[----:B------:R-:W-:Y:S02]  /*27f0*/  F2FP.SATFINITE.E4M3.F32.PACK_AB_MERGE_C R89, R93, R92, R94 ;  /* 0x0000005c5d59723e */ /* 0x000fe4000480705e */
        /* <DEDUP_REMOVED lines=11> */
[----:B------:R-:W-:Y:S02]  /*28b0*/  F2FP.SATFINITE.E4M3.F32.PACK_AB_MERGE_C R50, R51, R50, RZ ;  /* 0x000000323332723e */ /* 0x000fe400048070ff */
[----:B------:R-:W-:Y:S02]  /*28c0*/  F2FP.SATFINITE.E4M3.F32.PACK_AB_MERGE_C R54, R55, R54, RZ ;  /* 0x000000363736723e */ /* 0x000fe400048070ff */
[----:B------:R-:W-:Y:S02]  /*28d0*/  F2FP.SATFINITE.E4M3.F32.PACK_AB_MERGE_C R58, R59, R58, RZ ;  /* 0x0000003a3b3a723e */ /* 0x000fe400048070ff */
[----:B------:R-:W-:-:S02]  /*28e0*/  F2FP.SATFINITE.E4M3.F32.PACK_AB_MERGE_C R62, R63, R62, RZ ;  /* 0x0000003e3f3e723e */ /* 0x000fc400048070ff */
[----:B------:R-:W-:Y:S02]  /*28f0*/  F2FP.SATFINITE.E4M3.F32.PACK_AB_MERGE_C R66, R67, R66, RZ ;  /* 0x000000424342723e */ /* 0x000fe400048070ff */
[----:B------:R-:W-:Y:S02]  /*2900*/  F2FP.SATFINITE.E4M3.F32.PACK_AB_MERGE_C R76, R13, R12, R14 ;  /* 0x0000000c0d4c723e */ /* 0x000fe4000480700e */
        /* <DEDUP_REMOVED lines=13> */
[----:B-----5:R-:W3:Y:S01]  /*29e0*/  LDTM.x64 R4, tmem[UR4+0xc0] ;  /* 0x0000c004000479ee */ /* 0x020ee20008340000 */
[----:B------:R-:W-:Y:S01]  /*29f0*/  F2FP.SATFINITE.E4M3.F32.PACK_AB_MERGE_C R70, R71, R70, RZ ;  /* 0x000000464746723e */ /* 0x000fe200048070ff */
[----:B------:R-:W-:Y:S01]  /*2a00*/  NOP ;  /* 0x0000000000007918 */ /* 0x000fe20000000000 */
[----:B------:R-:W-:Y:S01]  /*2a10*/  F2FP.SATFINITE.E4M3.F32.PACK_AB_MERGE_C R154, R155, R154, RZ ;  /* 0x0000009a9b9a723e */ /* 0x000fe200048070ff */
[----:B------:R-:W-:Y:S01]  /*2a20*/  ULEA UR4, UR9, UR8, 0xe ;  /* 0x0000000809047291 */ /* 0x000fe2000f8e70ff */
[----:B------:R-:W-:Y:S01]  /*2a30*/  F2FP.SATFINITE.E4M3.F32.PACK_AB_MERGE_C R94, R69, R68, R70 ;  /* 0x00000044455e723e */ /* 0x000fe20004807046 */
[----:B------:R-:W-:Y:S01]  /*2a40*/  IMAD.SHL.U32 R69, R0, 0x10, RZ ;  /* 0x0000001000457824 */ /* 0x000fe200078e00ff */
[----:B------:R-:W-:-:S02]  /*2a50*/  LOP3.LUT R0, R3, 0x3f80, RZ, 0xc0, !PT ;  /* 0x00003f8003007812 */ /* 0x000fc400078ec0ff */
[----:B------:R-:W-:Y:S02]  /*2a60*/  F2FP.SATFINITE.E4M3.F32.PACK_AB_MERGE_C R158, R159, R158, RZ ;  /* 0x0000009e9f9e723e */ /* 0x000fe400048070ff */
[----:B------:R-:W-:Y:S02]  /*2a70*/  LOP3.LUT R0, R0, 0x70, R69, 0xf8, !PT ;  /* 0x0000007000007812 */ /* 0x000fe400078ef845 */
[----:B------:R-:W-:Y:S02]  /*2a80*/  F2FP.SATFINITE.E4M3.F32.PACK_AB_MERGE_C R151, R163, R162, RZ ;  /* 0x000000a2a397723e */ /* 0x000fe400048070ff */
[----:B------:R-:W-:Y:S01]  /*2a90*/  F2FP.SATFINITE.E4M3.F32.PACK_AB_MERGE_C R74, R75, R74, RZ ;  /* 0x0000004a4b4a723e */ /* 0x000fe200048070ff */
[----:B--2---:R-:W-:Y:S01]  /*2aa0*/  STS.128 [R0+UR8], R164 ;  /* 0x000000a400007988 */ /* 0x004fe20008000c08 */
[----:B------:R-:W-:Y:S02]  /*2ab0*/  F2FP.SATFINITE.E4M3.F32.PACK_AB_MERGE_C R116, R117, R116, R118 ;  /* 0x000000747574723e */ /* 0x000fe40004807076 */
[----:B------:R-:W-:Y:S01]  /*2ac0*/  F2FP.SATFINITE.E4M3.F32.PACK_AB_MERGE_C R117, R121, R120, R122 ;  /* 0x000000787975723e */ /* 0x000fe2000480707a */
[----:B------:R2:W-:Y:S01]  /*2ad0*/  STS.128 [R0+UR8+0x4000], R76 ;  /* 0x0040004c00007988 */ /* 0x0005e20008000c08 */
[----:B------:R-:W-:-:S02]  /*2ae0*/  F2FP.SATFINITE.E4M3.F32.PACK_AB_MERGE_C R118, R125, R124, R126 ;  /* 0x0000007c7d76723e */ /* 0x000fc4000480707e */
[----:B------:R-:W-:Y:S02]  /*2af0*/  F2FP.SATFINITE.E4M3.F32.PACK_AB_MERGE_C R119, R129, R128, R119 ;  /* 0x000000808177723e */ /* 0x000fe40004807077 */
[----:B---3--:R-:W-:Y:S02]  /*2b00*/  F2FP.SATFINITE.E4M3.F32.PACK_AB_MERGE_C R6, R7, R6, RZ ;  /* 0x000000060706723e */ /* 0x008fe400048070ff */
[----:B------:R-:W-:Y:S02]  /*2b10*/  F2FP.SATFINITE.E4M3.F32.PACK_AB_MERGE_C R10, R11, R10, RZ ;  /* 0x0000000a0b0a723e */ /* 0x000fe400048070ff */
[----:B------:R-:W-:Y:S02]  /*2b20*/  F2FP.SATFINITE.E4M3.F32.PACK_AB_MERGE_C R14, R15, R14, RZ ;  /* 0x0000000e0f0e723e */ /* 0x000fe400048070ff */
[----:B------:R-:W-:Y:S02]  /*2b30*/  F2FP.SATFINITE.E4M3.F32.PACK_AB_MERGE_C R7, R19, R18, RZ ;  /* 0x000000121307723e */ /* 0x000fe400048070ff */
[----:B------:R-:W-:-:S02]  /*2b40*/  F2FP.SATFINITE.E4M3.F32.PACK_AB_MERGE_C R22, R23, R22, RZ ;  /* 0x000000161716723e */ /* 0x000fc400048070ff */
[----:B------:R-:W-:Y:S02]  /*2b50*/  F2FP.SATFINITE.E4M3.F32.PACK_AB_MERGE_C R132, R133, R132, R134 ;  /* 0x000000848584723e */ /* 0x000fe40004807086 */
[----:B------:R-:W-:Y:S02]  /*2b60*/  F2FP.SATFINITE.E4M3.F32.PACK_AB_MERGE_C R26, R27, R26, RZ ;  /* 0x0000001a1b1a723e */ /* 0x000fe400048070ff */
[----:B------:R-:W-:Y:S02]  /*2b70*/  F2FP.SATFINITE.E4M3.F32.PACK_AB_MERGE_C R30, R31, R30, RZ ;  /* 0x0000001e1f1e723e */ /* 0x000fe400048070ff */
[----:B------:R-:W-:Y:S02]  /*2b80*/  F2FP.SATFINITE.E4M3.F32.PACK_AB_MERGE_C R23, R35, R34, RZ ;  /* 0x000000222317723e */ /* 0x000fe400048070ff */
[----:B------:R-:W-:Y:S02]  /*2b90*/  F2FP.SATFINITE.E4M3.F32.PACK_AB_MERGE_C R38, R39, R38, RZ ;  /* 0x000000262726723e */ /* 0x000fe400048070ff */
[----:B------:R-:W-:-:S02]  /*2ba0*/  F2FP.SATFINITE.E4M3.F32.PACK_AB_MERGE_C R4, R5, R4, R6 ;  /* 0x000000040504723e */ /* 0x000fc40004807006 */
[----:B------:R-:W-:Y:S02]  /*2bb0*/  LOP3.LUT R2, R0, 0x10, RZ, 0x3c, !PT ;  /* 0x0000001000027812 */ /* 0x000fe400078e3cff */
[----:B------:R-:W-:Y:S02]  /*2bc0*/  F2FP.SATFINITE.E4M3.F32.PACK_AB_MERGE_C R133, R137, R136, R138 ;  /* 0x000000888985723e */ /* 0x000fe4000480708a */
[----:B------:R-:W-:Y:S01]  /*2bd0*/  F2FP.SATFINITE.E4M3.F32.PACK_AB_MERGE_C R134, R141, R140, R142 ;  /* 0x0000008c8d86723e */ /* 0x000fe2000480708e */
[----:B------:R3:W-:Y:S01]  /*2be0*/  STS.128 [R2+UR8], R116 ;  /* 0x0000007402007988 */ /* 0x0007e20008000c08 */
[----:B------:R-:W-:Y:S02]  /*2bf0*/  F2FP.SATFINITE.E4M3.F32.PACK_AB_MERGE_C R135, R145, R144, R135 ;  /* 0x000000909187723e */ /* 0x000fe40004807087 */
[----:B------:R-:W-:Y:S01]  /*2c00*/  F2FP.SATFINITE.E4M3.F32.PACK_AB_MERGE_C R148, R149, R148, R150 ;  /* 0x000000949594723e */ /* 0x000fe20004807096 */
[----:B------:R3:W-:Y:S01]  /*2c10*/  STS.128 [R2+UR8+0x4000], R80 ;  /* 0x0040005002007988 */ /* 0x0007e20008000c08 */
[----:B------:R-:W-:-:S02]  /*2c20*/  F2FP.SATFINITE.E4M3.F32.PACK_AB_MERGE_C R42, R43, R42, RZ ;  /* 0x0000002a2b2a723e */ /* 0x000fc400048070ff */
[----:B------:R-:W-:Y:S02]  /*2c30*/  F2FP.SATFINITE.E4M3.F32.PACK_AB_MERGE_C R46, R47, R46, RZ ;  /* 0x0000002e2f2e723e */ /* 0x000fe400048070ff */
[----:B------:R-:W-:Y:S02]  /*2c40*/  F2FP.SATFINITE.E4M3.F32.PACK_AB_MERGE_C R39, R51, R50, RZ ;  /* 0x000000323327723e */ /* 0x000fe400048070ff */
[----:B------:R-:W-:Y:S02]  /*2c50*/  F2FP.SATFINITE.E4M3.F32.PACK_AB_MERGE_C R54, R55, R54, RZ ;  /* 0x000000363736723e */ /* 0x000fe400048070ff */
[----:B------:R-:W-:Y:S02]  /*2c60*/  F2FP.SATFINITE.E4M3.F32.PACK_AB_MERGE_C R5, R9, R8, R10 ;  /* 0x000000080905723e */ /* 0x000fe4000480700a */
[----:B------:R-:W-:Y:S02]  /*2c70*/  LOP3.LUT R3, R0, 0x20, RZ, 0x3c, !PT ;  /* 0x0000002000037812 */ /* 0x000fe400078e3cff */
[----:B------:R-:W-:-:S02]  /*2c80*/  F2FP.SATFINITE.E4M3.F32.PACK_AB_MERGE_C R149, R153, R152, R154 ;  /* 0x000000989995723e */ /* 0x000fc4000480709a */
[----:B------:R-:W-:Y:S01]  /*2c90*/  F2FP.SATFINITE.E4M3.F32.PACK_AB_MERGE_C R150, R157, R156, R158 ;  /* 0x0000009c9d96723e */ /* 0x000fe2000480709e */
[----:B------:R3:W-:Y:S01]  /*2ca0*/  STS.128 [R3+UR8], R132 ;  /* 0x0000008403007988 */ /* 0x0007e20008000c08 */
[----:B------:R-:W-:Y:S02]  /*2cb0*/  F2FP.SATFINITE.E4M3.F32.PACK_AB_MERGE_C R151, R161, R160, R151 ;  /* 0x000000a0a197723e */ /* 0x000fe40004807097 */
[----:B------:R-:W-:Y:S01]  /*2cc0*/  F2FP.SATFINITE.E4M3.F32.PACK_AB_MERGE_C R98, R99, R98, RZ ;  /* 0x000000626362723e */ /* 0x000fe200048070ff */
[----:B------:R3:W-:Y:S01]  /*2cd0*/  STS.128 [R3+UR8+0x4000], R84 ;  /* 0x0040005403007988 */ /* 0x0007e20008000c08 */
[----:B------:R-:W-:Y:S02]  /*2ce0*/  F2FP.SATFINITE.E4M3.F32.PACK_AB_MERGE_C R91, R103, R102, RZ ;  /* 0x00000066675b723e */ /* 0x000fe400048070ff */
[----:B------:R-:W-:Y:S02]  /*2cf0*/  F2FP.SATFINITE.E4M3.F32.PACK_AB_MERGE_C R95, R73, R72, R74 ;  /* 0x00000048495f723e */ /* 0x000fe4000480704a */
[----:B------:R-:W-:-:S02]  /*2d00*/  F2FP.SATFINITE.E4M3.F32.PACK_AB_MERGE_C R58, R59, R58, RZ ;  /* 0x0000003a3b3a723e */ /* 0x000fc400048070ff */
[----:B------:R-:W-:Y:S02]  /*2d10*/  F2FP.SATFINITE.E4M3.F32.PACK_AB_MERGE_C R62, R63, R62, RZ ;  /* 0x0000003e3f3e723e */ /* 0x000fe400048070ff */
[----:B------:R-:W-:Y:S02]  /*2d20*/  F2FP.SATFINITE.E4M3.F32.PACK_AB_MERGE_C R66, R67, R66, RZ ;  /* 0x000000424342723e */ /* 0x000fe400048070ff */
[----:B------:R-:W-:Y:S02]  /*2d30*/  LOP3.LUT R8, R0, 0x30, RZ, 0x3c, !PT ;  /* 0x0000003000087812 */ /* 0x000fe400078e3cff */
[----:B------:R-:W-:Y:S02]  /*2d40*/  F2FP.SATFINITE.E4M3.F32.PACK_AB_MERGE_C R6, R13, R12, R14 ;  /* 0x0000000c0d06723e */ /* 0x000fe4000480700e */
[----:B------:R-:W-:Y:S01]  /*2d50*/  F2FP.SATFINITE.E4M3.F32.PACK_AB_MERGE_C R7, R17, R16, R7 ;  /* 0x000000101107723e */ /* 0x000fe20004807007 */
[----:B------:R3:W-:Y:S01]  /*2d60*/  STS.128 [R8+UR8], R148 ;  /* 0x0000009408007988 */ /* 0x0007e20008000c08 */
[----:B------:R-:W-:-:S02]  /*2d70*/  F2FP.SATFINITE.E4M3.F32.PACK_AB_MERGE_C R20, R21, R20, R22 ;  /* 0x000000141514723e */ /* 0x000fc40004807016 */
[C---:B------:R-:W-:Y:S01]  /*2d80*/  LOP3.LUT R9, R0.reuse, 0x40, RZ, 0x3c, !PT ;  /* 0x0000004000097812 */ /* 0x040fe200078e3cff */
[----:B------:R3:W-:Y:S01]  /*2d90*/  STS.128 [R8+UR8+0x4000], R92 ;  /* 0x0040005c08007988 */ /* 0x0007e20008000c08 */
[----:B------:R-:W-:Y:S02]  /*2da0*/  F2FP.SATFINITE.E4M3.F32.PACK_AB_MERGE_C R21, R25, R24, R26 ;  /* 0x000000181915723e */ /* 0x000fe4000480701a */
[----:B------:R-:W-:Y:S01]  /*2db0*/  F2FP.SATFINITE.E4M3.F32.PACK_AB_MERGE_C R22, R29, R28, R30 ;  /* 0x0000001c1d16723e */ /* 0x000fe2000480701e */
[----:B------:R3:W-:Y:S01]  /*2dc0*/  STS.128 [R9+UR8], R104 ;  /* 0x0000006809007988 */ /* 0x0007e20008000c08 */
[----:B------:R-:W-:Y:S02]  /*2dd0*/  F2FP.SATFINITE.E4M3.F32.PACK_AB_MERGE_C R23, R33, R32, R23 ;  /* 0x000000202117723e */ /* 0x000fe40004807017 */
[----:B------:R-:W-:Y:S01]  /*2de0*/  F2FP.SATFINITE.E4M3.F32.PACK_AB_MERGE_C R36, R37, R36, R38 ;  /* 0x000000242524723e */ /* 0x000fe20004807026 */
[----:B------:R3:W-:Y:S01]  /*2df0*/  STS.128 [R9+UR8+0x4000], R4 ;  /* 0x0040000409007988 */ /* 0x0007e20008000c08 */
[----:B------:R-:W-:-:S02]  /*2e00*/  LOP3.LUT R10, R0, 0x50, RZ, 0x3c, !PT ;  /* 0x00000050000a7812 */ /* 0x000fc400078e3cff */
[----:B------:R-:W-:Y:S02]  /*2e10*/  F2FP.SATFINITE.E4M3.F32.PACK_AB_MERGE_C R37, R41, R40, R42 ;  /* 0x000000282925723e */ /* 0x000fe4000480702a */
[----:B------:R-:W-:Y:S01]  /*2e20*/  F2FP.SATFINITE.E4M3.F32.PACK_AB_MERGE_C R38, R45, R44, R46 ;  /* 0x0000002c2d26723e */ /* 0x000fe2000480702e */
[----:B------:R3:W-:Y:S01]  /*2e30*/  STS.128 [R10+UR8], R108 ;  /* 0x0000006c0a007988 */ /* 0x0007e20008000c08 */
[----:B------:R-:W-:Y:S02]  /*2e40*/  F2FP.SATFINITE.E4M3.F32.PACK_AB_MERGE_C R39, R49, R48, R39 ;  /* 0x000000303127723e */ /* 0x000fe40004807027 */
[----:B------:R-:W-:Y:S01]  /*2e50*/  F2FP.SATFINITE.E4M3.F32.PACK_AB_MERGE_C R52, R53, R52, R54 ;  /* 0x000000343534723e */ /* 0x000fe20004807036 */
[----:B------:R3:W-:Y:S01]  /*2e60*/  STS.128 [R10+UR8+0x4000], R20 ;  /* 0x004000140a007988 */ /* 0x0007e20008000c08 */
[----:B------:R-:W-:Y:S02]  /*2e70*/  LOP3.LUT R11, R0, 0x60, RZ, 0x3c, !PT ;  /* 0x00000060000b7812 */ /* 0x000fe400078e3cff */
[----:B------:R-:W-:-:S02]  /*2e80*/  F2FP.SATFINITE.E4M3.F32.PACK_AB_MERGE_C R90, R97, R96, R98 ;  /* 0x00000060615a723e */ /* 0x000fc40004807062 */
[----:B------:R-:W-:Y:S01]  /*2e90*/  F2FP.SATFINITE.E4M3.F32.PACK_AB_MERGE_C R91, R101, R100, R91 ;  /* 0x00000064655b723e */ /* 0x000fe2000480705b */
[----:B------:R3:W-:Y:S01]  /*2ea0*/  STS.128 [R11+UR8], R112 ;  /* 0x000000700b007988 */ /* 0x0007e20008000c08 */
[----:B------:R-:W-:Y:S02]  /*2eb0*/  F2FP.SATFINITE.E4M3.F32.PACK_AB_MERGE_C R53, R57, R56, R58 ;  /* 0x000000383935723e */ /* 0x000fe4000480703a */
[----:B------:R-:W-:Y:S01]  /*2ec0*/  F2FP.SATFINITE.E4M3.F32.PACK_AB_MERGE_C R54, R61, R60, R62 ;  /* 0x0000003c3d36723e */ /* 0x000fe2000480703e */
[----:B------:R3:W-:Y:S01]  /*2ed0*/  STS.128 [R11+UR8+0x4000], R36 ;  /* 0x004000240b007988 */ /* 0x0007e20008000c08 */
[----:B------:R-:W-:Y:S02]  /*2ee0*/  F2FP.SATFINITE.E4M3.F32.PACK_AB_MERGE_C R55, R65, R64, R66 ;  /* 0x000000404137723e */ /* 0x000fe40004807042 */
[----:B--2---:R-:W-:-:S05]  /*2ef0*/  LOP3.LUT R0, R0, 0x70, RZ, 0x3c, !PT ;  /* 0x0000007000007812 */ /* 0x004fca00078e3cff */
[----:B------:R3:W-:Y:S04]  /*2f00*/  STS.128 [R0+UR8], R88 ;  /* 0x0000005800007988 */ /* 0x0007e80008000c08 */
[----:B------:R3:W-:Y:S01]  /*2f10*/  STS.128 [R0+UR8+0x4000], R52 ;  /* 0x0040003400007988 */ /* 0x0007e20008000c08 */
[----:B------:R2:W-:Y:S06]  /*2f20*/  MEMBAR.ALL.CTA ;  /* 0x0000000000007992 */ /* 0x0005ec0000008000 */
[----:B--2---:R-:W2:Y:S02]  /*2f30*/  FENCE.VIEW.ASYNC.S ;  /* 0x00000000000073c6 */ /* 0x004ea40000000000 */
[----:B--2---:R-:W-:Y:S06]  /*2f40*/  BAR.SYNC.DEFER_BLOCKING 0x0 ;  /* 0x0000000000007b1d */ /* 0x004fec0000010000 */
[----:B------:R3:W-:Y:S01]  /*2f50*/  @UP1 UTMASTG.2D [UR4], [UR10] ;  /* 0x000000040a0013b5 */ /* 0x0007e20008008000 */
[----:B------:R0:W-:Y:S01]  /*2f60*/  UTMACMDFLUSH ;  /* 0x00000000000079b7 */ /* 0x0001e20000000000 */
[----:B------:R-:W-:-:S04]  /*2f70*/  DEPBAR.LE SB0, 0x0 ;  /* 0x000080000000791a */ /* 0x000fc80000000000 */
[----:B------:R-:W-:Y:S08]  /*2f80*/  BAR.SYNC.DEFER_BLOCKING 0x0 ;  /* 0x0000000000007b1d */ /* 0x000ff00000010000 */
[----:B------:R-:W-:Y:S06]  /*2f90*/  BAR.SYNC.DEFER_BLOCKING 0x0 ;  /* 0x0000000000007b1d */ /* 0x000fec0000010000 */
[----:B---3--:R-:W-:Y:S05]  /*2fa0*/  @P2 BRA `(.L_x_71) ;  /* 0x0000000000a02947 */ /* 0x008fea0003800000 */
[----:B------:R-:W2:Y:S01]  /*2fb0*/  S2UR UR5, SR_CgaCtaId ;  /* 0x00000000000579c3 */ /* 0x000ea20000008800 */
[----:B------:R-:W-:Y:S01]  /*2fc0*/  NOP ;  /* 0x0000000000007918 */ /* 0x000fe20000000000 */
[----:B------:R-:W-:Y:S01]  /*2fd0*/  UMOV UR4, 0x50 ;  /* 0x0000005000047882 */ /* 0x000fe20000000000 */
[----:B------:R-:W-:Y:S02]  /*2fe0*/  IMAD.U32 R0, RZ, RZ, UR24 ;  /* 0x00000018ff007e24 */ /* 0x000fe4000f8e00ff */
[----:B------:R-:W-:Y:S02]  /*2ff0*/  IMAD.MOV.U32 R3, RZ, RZ, 0xff ;  /* 0x000000ffff037424 */ /* 0x000fe400078e00ff */
[----:B------:R-:W-:Y:S01]  /*3000*/  IMAD.MOV.U32 R7, RZ, RZ, 0x1 ;  /* 0x00000001ff077424 */ /* 0x000fe200078e00ff */
[----:B------:R-:W-:-:S04]  /*3010*/  LOP3.LUT R0, R0, 0xffff, RZ, 0xc0, !PT ;  /* 0x0000ffff00007812 */ /* 0x000fc800078ec0ff */
[----:B------:R-:W-:-:S05]  /*3020*/  SHF.R.U32.HI R0, RZ, 0x5, R0 ;  /* 0x00000005ff007819 */ /* 0x000fca0000011600 */
[----:B------:R-:W-:Y:S01]  /*3030*/  VIADD R2, R0, 0x10 ;  /* 0x0000001000027836 */ /* 0x000fe20000000000 */
[----:B------:R-:W-:Y:S01]  /*3040*/  SHF.L.U32 R0, R3, R0, RZ ;  /* 0x0000000003007219 */ /* 0x000fe200000006ff */
[----:B--2---:R-:W-:-:S03]  /*3050*/  ULEA UR6, UR5, UR4, 0x18 ;  /* 0x0000000405067291 */ /* 0x004fc6000f8ec0ff */
[----:B------:R-:W-:-:S04]  /*3060*/  SHF.L.U32 R3, R7, R2, RZ ;  /* 0x0000000207037219 */ /* 0x000fc800000006ff */
[----:B------:R-:W-:Y:S02]  /*3070*/  LOP3.LUT R0, R3, R0, RZ, 0xfc, !PT ;  /* 0x0000000003007212 */ /* 0x000fe400078efcff */
[----:B------:R-:W2:Y:S02]  /*3080*/  LDS R5, [UR6] ;  /* 0x00000006ff057984 */ /* 0x000ea40008000800 */
[C---:B------:R-:W-:Y:S02]  /*3090*/  LOP3.LUT R2, R0.reuse, 0xffff, RZ, 0xc0, !PT ;  /* 0x0000ffff00027812 */ /* 0x040fe400078ec0ff */
[----:B--2---:R-:W-:-:S04]  /*30a0*/  LOP3.LUT R3, R0, 0xffff, R5, 0x80, !PT ;  /* 0x0000ffff00037812 */ /* 0x004fc800078e8005 */
[----:B------:R-:W-:-:S13]  /*30b0*/  ISETP.NE.AND P0, PT, R3, R2, PT ;  /* 0x000000020300720c */ /* 0x000fda0003f05270 */
[----:B------:R-:W-:Y:S05]  /*30c0*/  @P0 BRA `(.L_x_72) ;  /* 0x0000000000500947 */ /* 0x000fea0003800000 */
[----:B------:R-:W-:Y:S02]  /*30d0*/  SHF.R.U32.HI R5, RZ, 0x10, R5 ;  /* 0x00000010ff057819 */ /* 0x000fe40000011605 */
[----:B------:R-:W-:-:S04]  /*30e0*/  SHF.R.U32.HI R2, RZ, 0x10, R0 ;  /* 0x00000010ff027819 */ /* 0x000fc80000011600 */
[----:B------:R-:W-:-:S04]  /*30f0*/  LOP3.LUT R5, R5, R2, RZ, 0xc0, !PT ;  /* 0x0000000205057212 */ /* 0x000fc800078ec0ff */
[----:B------:R-:W-:-:S13]  /*3100*/  ISETP.NE.AND P0, PT, R5, R2, PT ;  /* 0x000000020500720c */ /* 0x000fda0003f05270 */
[----:B------:R-:W-:Y:S05]  /*3110*/  @P0 BRA `(.L_x_73) ;  /* 0x0000000000300947 */ /* 0x000fea0003800000 */
[----:B------:R-:W-:Y:S01]  /*3120*/  R2UR UR4, R0 ;  /* 0x00000000000472ca */ /* 0x000fe200000e0000 */
[----:B------:R-:W-:Y:S01]  /*3130*/  VOTEU.ANY UR5, UPT, PT ;  /* 0x0000000000057886 */ /* 0x000fe200038e0100 */
[----:B------:R-:W2:Y:S01]  /*3140*/  S2R R0, SR_LANEID ;  /* 0x0000000000007919 */ /* 0x000ea20000000000 */
[----:B------:R-:W-:-:S10]  /*3150*/  UFLO.U32 UR5, UR5 ;  /* 0x00000005000572bd */ /* 0x000fd400080e0000 */
[----:B------:R-:W-:-:S06]  /*3160*/  ULOP3.LUT UR4, URZ, UR4, URZ, 0x33, !UPT ;  /* 0x00000004ff047292 */ /* 0x000fcc000f8e33ff */
[----:B------:R-:W-:-:S04]  /*3170*/  IMAD.U32 R2, RZ, RZ, UR4 ;  /* 0x00000004ff027e24 */ /* 0x000fc8000f8e00ff */
[----:B------:R-:W3:Y:S02]  /*3180*/  REDUX UR7, R2 ;  /* 0x00000000020773c4 */ /* 0x000ee40000000000 */
[----:B------:R4:W-:Y:S01]  /*3190*/  UTCATOMSWS.AND URZ, UR4 ;  /* 0x0000000400ff79e3 */ /* 0x0009e20008000000 */
[----:B--2---:R-:W-:Y:S01]  /*31a0*/  ISETP.EQ.U32.AND P0, PT, R0, UR5, PT ;  /* 0x0000000500007c0c */ /* 0x004fe2000bf02070 */
[----:B---3--:R-:W-:-:S12]  /*31b0*/  IMAD.U32 R0, RZ, RZ, UR7 ;  /* 0x00000007ff007e24 */ /* 0x008fd8000f8e00ff */
[----:B------:R4:W-:Y:S01]  /*31c0*/  @P0 ATOMS.AND RZ, [UR6], R0 ;  /* 0x00000000ffff098c */ /* 0x0009e2000a800006 */
[----:B------:R-:W-:Y:S05]  /*31d0*/  BRA `(.L_x_71) ;  /* 0x0000000000147947 */ /* 0x000fea0003800000 */
.L_x_73:
[----:B------:R-:W-:-:S07]  /*31e0*/  MOV R2, 0x3200 ;  /* 0x0000320000027802 */ /* 0x000fce0000000f00 */
[----:B-1----:R-:W-:Y:S05]  /*31f0*/  CALL.REL.NOINC `($__internal_0_$__cuda_sm10x_tcgen05_guardrail_trap_col_being_dealloced_not_returned_by_alloc) ;  /* 0x0000000000447944 */ /* 0x002fea0003c00000 */
[----:B------:R-:W-:Y:S05]  /*3200*/  BRA `(.L_x_71) ;  /* 0x0000000000087947 */ /* 0x000fea0003800000 */
.L_x_72:
[----:B------:R-:W-:-:S07]  /*3210*/  MOV R2, 0x3230 ;  /* 0x0000323000027802 */ /* 0x000fce0000000f00 */
[----:B-1----:R-:W-:Y:S05]  /*3220*/  CALL.REL.NOINC `($__internal_2_$__cuda_sm10x_tcgen05_guardrail_trap_unallocated_columns_being_dealloced) ;  /* 0x0000000000507944 */ /* 0x002fea0003c00000 */
.L_x_71:
[----:B------:R-:W-:Y:S01]  /*3230*/  NOP ;  /* 0x0000000000007918 */ /* 0x000fe20000000000 */
[----:B----4-:R-:W-:Y:S05]  /*3240*/  EXIT ;  /* 0x000000000000794d */ /* 0x010fea0003800000 */
.L_x_58:
[----:B------:R-:W2:Y:S02]  /*3250*/  SYNCS.PHASECHK.TRANS64.TRYWAIT P0, [UR8+0x24000], RZ ;  /* 0x024000ffff0075a7 */ /* 0x000ea40008001108 */
[----:B--2---:R-:W-:Y:S05]  /*3260*/  @!P0 BRA `(.L_x_58) ;  /* 0xfffffffc00f88947 */ /* 0x004fea000383ffff */
[----:B------:R-:W-:Y:S05]  /*3270*/  BRA `(.L_x_74) ;  /* 0xffffffe8001c7947 */ /* 0x000fea000383ffff */
.L_x_60:
[----:B------:R-:W2:Y:S02]  /*3280*/  SYNCS.PHASECHK.TRANS64.TRYWAIT P1, [UR8+0x24020], RZ ;  /* 0x024020ffff0075a7 */ /* 0x000ea40008021108 */
[----:B--2---:R-:W-:Y:S05]  /*3290*/  @!P1 BRA `(.L_x_60) ;  /* 0xfffffffc00f89947 */ /* 0x004fea000383ffff */
[----:B------:R-:W-:Y:S05]  /*32a0*/  BRA `(.L_x_75) ;  /* 0xffffffe800bc7947 */ /* 0x000fea000383ffff */
.L_x_61:
[----:B------:R-:W3:Y:S02]  /*32b0*/  SYNCS.PHASECHK.TRANS64.TRYWAIT P0, [UR17+0x24000], R4 ;  /* 0x02400004ff0075a7 */ /* 0x000ee40008001111 */
[----:B---3--:R-:W-:Y:S05]  /*32c0*/  @!P0 BRA `(.L_x_61) ;  /* 0xfffffffc00f88947 */ /* 0x008fea000383ffff */
[----:B------:R-:W-:Y:S05]  /*32d0*/  BRA `(.L_x_76) ;  /* 0xffffffec00447947 */ /* 0x000fea000383ffff */
.L_x_63:
[----:B------:R-:W3:Y:S02]  /*32e0*/  SYNCS.PHASECHK.TRANS64.TRYWAIT P0, [UR17+0x24020], R4 ;  /* 0x02402004ff0075a7 */ /* 0x000ee40008001111 */
[----:B---3--:R-:W-:Y:S05]  /*32f0*/  @!P0 BRA `(.L_x_63) ;  /* 0xfffffffc00f88947 */ /* 0x008fea000383ffff */
[----:B------:R-:W-:Y:S05]  /*3300*/  BRA `(.L_x_77) ;  /* 0xffffffec00f07947 */ /* 0x000fea000383ffff */
        .weak           $__internal_0_$__cuda_sm10x_tcgen05_guardrail_trap_col_being_dealloced_not_returned_by_alloc
        .type           $__internal_0_$__cuda_sm10x_tcgen05_guardrail_trap_col_being_dealloced_not_returned_by_alloc,@function
        .size           $__internal_0_$__cuda_sm10x_tcgen05_guardrail_trap_col_being_dealloced_not_returned_by_alloc,($__internal_1_$__cuda_sm10x_tcgen05_guardrail_trap_phase_invalid_during_alloc - $__internal_0_$__cuda_sm10x_tcgen05_guardrail_trap_col_being_dealloced_not_returned_by_alloc)
$__internal_0_$__cuda_sm10x_tcgen05_guardrail_trap_col_being_dealloced_not_returned_by_alloc:
[----:B------:R-:W-:Y:S05]  /*3310*/  BPT.TRAP 0x1 ;  /* 0x000000040000795c */ /* 0x000fea0000300000 */
[----:B------:R-:W-:-:S04]  /*3320*/  IMAD.MOV.U32 R3, RZ, RZ, 0x0 ;  /* 0x00000000ff037424 */ /* 0x000fc800078e00ff */
[----:B------:R-:W-:Y:S05]  /*3330*/  RET.REL.NODEC R2 `(gluon_tcgen05) ;  /* 0xffffffcc02307950 */ /* 0x000fea0003c3ffff */
        .weak           $__internal_1_$__cuda_sm10x_tcgen05_guardrail_trap_phase_invalid_during_alloc
        .type           $__internal_1_$__cuda_sm10x_tcgen05_guardrail_trap_phase_invalid_during_alloc,@function
        .size           $__internal_1_$__cuda_sm10x_tcgen05_guardrail_trap_phase_invalid_during_alloc,($__internal_2_$__cuda_sm10x_tcgen05_guardrail_trap_unallocated_columns_being_dealloced - $__internal_1_$__cuda_sm10x_tcgen05_guardrail_trap_phase_invalid_during_alloc)
$__internal_1_$__cuda_sm10x_tcgen05_guardrail_trap_phase_invalid_during_alloc:
[----:B------:R-:W-:Y:S05]  /*3340*/  BPT.TRAP 0x1 ;  /* 0x000000040000795c */ /* 0x000fea0000300000 */
[----:B------:R-:W-:-:S04]  /*3350*/  IMAD.MOV.U32 R3, RZ, RZ, 0x0 ;  /* 0x00000000ff037424 */ /* 0x000fc800078e00ff */
[----:B------:R-:W-:Y:S05]  /*3360*/  RET.REL.NODEC R2 `(gluon_tcgen05) ;  /* 0xffffffcc02247950 */ /* 0x000fea0003c3ffff */
        .weak           $__internal_2_$__cuda_sm10x_tcgen05_guardrail_trap_unallocated_columns_being_dealloced
        .type           $__internal_2_$__cuda_sm10x_tcgen05_guardrail_trap_unallocated_columns_being_dealloced,@function
        .size           $__internal_2_$__cuda_sm10x_tcgen05_guardrail_trap_unallocated_columns_being_dealloced,(.L_x_81 - $__internal_2_$__cuda_sm10x_tcgen05_guardrail_trap_unallocated_columns_being_dealloced)
$__internal_2_$__cuda_sm10x_tcgen05_guardrail_trap_unallocated_columns_being_dealloced:
[----:B------:R-:W-:Y:S05]  /*3370*/  BPT.TRAP 0x1 ;  /* 0x000000040000795c */ /* 0x000fea0000300000 */
[----:B------:R-:W-:-:S04]  /*3380*/  IMAD.MOV.U32 R3, RZ, RZ, 0x0 ;  /* 0x00000000ff037424 */ /* 0x000fc800078e00ff */
[----:B------:R-:W-:Y:S05]  /*3390*/  RET.REL.NODEC R2 `(gluon_tcgen05) ;  /* 0xffffffcc02187950 */ /* 0x000fea0003c3ffff */
.L_x_78:
[----:B------:R-:W-:-:S00]  /*33a0*/  BRA `(.L_x_78) ;  /* 0xfffffffc00fc7947 */ /* 0x000fc0000383ffff */
[----:B------:R-:W-:-:S00]  /*33b0*/  NOP ;  /* 0x0000000000007918 */ /* 0x000fc00000000000 */
        /* <DEDUP_REMOVED lines=12> */
.L_x_81:


//--------------------- .nv.shared.gluon_tcgen05  --------------------------
	.section	.nv.shared.gluon_tcgen05,"aw",@nobits
	.sectionflags	@""
	.align	16
	.zero		1024


//--------------------- .nv.shared.reserved.0     --------------------------
	.section	.nv.shared.reserved.0,"aw",@nobits
	.align	8
	.weak		__nv_reservedSMEM_offset_0_alias
	.size		__nv_reservedSMEM_offset_0_alias, 0, 64
	.other		__nv_reservedSMEM_offset_0_alias,@"STO_CUDA_RESERVED_SHARED STV_DEFAULT"
__nv_reservedSMEM_offset_0_alias:
	.zero		0
.nv.shared.reserved.0:
	.zero		64
	.weak		__nv_reservedSMEM_allocation_phase
	.type		__nv_reservedSMEM_allocation_phase,@object
	.size		__nv_reservedSMEM_allocation_phase,(.L_0 - __nv_reservedSMEM_allocation_phase)
__nv_reservedSMEM_allocation_phase:
	.zero		1
.L_0:
	.zero		7
	.weak		__nv_reservedSMEM_devtool_atexit_pc
	.type		__nv_reservedSMEM_devtool_atexit_pc,@object
	.size		__nv_reservedSMEM_devtool_atexit_pc,(__nv_reservedSMEM_allocation_mask - __nv_reservedSMEM_devtool_atexit_pc)
__nv_reservedSMEM_devtool_atexit_pc:
	.zero		8
	.weak		__nv_reservedSMEM_allocation_mask
	.type		__nv_reservedSMEM_allocation_mask,@object
	.size		__nv_reservedSMEM_allocation_mask,(.L_2 - __nv_reservedSMEM_allocation_mask)
__nv_reservedSMEM_allocation_mask:
	.zero		4
.L_2:


//--------------------- .nv.constant0.gluon_tcgen05 --------------------------
	.section	.nv.constant0.gluon_tcgen05,"a",@progbits
	.sectionflags	@""
	.align	4
.nv.constant0.gluon_tcgen05:
	.zero		976


//--------------------- SYMBOLS --------------------------

	.type		.nv.reservedSmem.offset0,@object
	.size		.nv.reservedSmem.offset0,0x4
	.type		.nv.reservedSmem.cap,@object
	.size		.nv.reservedSmem.cap,0x4
